	.target	sm_100a

	.elftype	@"ET_EXEC"


//--------------------- .note.nv.tkinfo           --------------------------
	.section	.note.nv.tkinfo,"",@"SHT_NOTE"
	.sectionflags	@"SHF_NOTE_NV_TKINFO"
	.tkinfo
        /*0018*/ 	.word	0x00000002
        /*0030*/ 	.string	""
        /*0030*/ 	.string	"ptxas"
        /*0030*/ 	.string	"Cuda compilation tools, release 13.0, V13.0.88"
        /*0030*/ 	.string	"Build cuda_13.0.r13.0/compiler.36424714_0"
        /*0030*/ 	.string	"-arch sm_100a -m 64 "



//--------------------- .note.nv.cuinfo           --------------------------
	.section	.note.nv.cuinfo,"",@"SHT_NOTE"
	.sectionflags	@"SHF_NOTE_NV_CUINFO"
        /*0018*/ 	.short	0x0002
        /*001a*/ 	.short	0x0064
        /*001c*/ 	.short	0x0082
	.zero		2


//--------------------- .nv.info                  --------------------------
	.section	.nv.info,"",@"SHT_CUDA_INFO"
	.align	4


	//----- nvinfo : EIATTR_REGCOUNT
	.align		4
        /*0000*/ 	.byte	0x04, 0x2f
        /*0002*/ 	.short	(.L_20 - .L_19)
	.align		4
.L_19:
        /*0004*/ 	.word	index@(_ZN7cutlass13device_kernelINS_4gemm6kernel13GemmUniversalIN4cute5tupleIJiiiiEEENS1_10collective13CollectiveMmaINS1_35MainloopSm100TmaUmmaWarpSpecializedILi4ELi2ELi4ENS5_IJNS4_1CILi2EEESB_NSA_ILi1EEEEEEEENS5_IJNSA_ILi64EEENSA_ILi256EEENSA_ILi32EEEEEENS_12float_e5m2_tENS5_IJlSC_lEEESJ_SK_NS4_8TiledMMAINS4_8MMA_AtomIJNS4_10MMA_TraitsINS4_19SM100_MMA_F8F6F4_SSEJSJ_SJ_fSF_SG_NS4_17integral_constantINS4_4UMMA5MajorELSR_0EEESS_NSP_INSQ_7ScaleInELST_0EEESU_EEEEEENS4_6LayoutINS5_IJSC_SC_SC_EEENS5_IJNSA_ILi0EEESZ_SZ_EEEEENS5_IJNS4_10UnderscoreES12_S12_EEEEENS4_23SM90_TMA_LOAD_MULTICASTENS4_14ComposedLayoutINS4_7SwizzleILi1ELi4ELi3EEENS4_18smem_ptr_flag_bitsILi8EEENSX_INS5_IJNSA_ILi8EEESH_EEENS5_IJSH_SC_EEEEEEEvNS4_8identityES15_S1F_vS1G_EENS_8epilogue10collective18CollectiveEpilogueINS1I_23Sm100TmaWarpSpecializedILi4ELi2ELi32ELb0ELb0EEEJSI_NS5_IJNSX_ISF_SC_EES1N_EEESJ_SK_SJ_SK_NS1I_6fusion15FusionCallbacksIS1M_NS1P_17LinearCombinationISJ_fSJ_fLNS_15FloatRoundStyleE2EEESI_S1O_JEEENS4_5SM1004TMEM4LOAD26SM100_TMEM_LOAD_16dp32b32xENS4_13SM90_TMA_LOADENS16_INS17_ILi2ELi4ELi3EEES1A_NSX_INS5_IJS1B_SF_EEENS5_IJSF_SC_EEEEEEENS4_39AutoVectorizingCopyWithAssumedAlignmentILi128EEENS4_14SM90_TMA_STOREES24_S26_S26_EEEvvEEEEvNT_6ParamsE)
        /*0008*/ 	.word	0x00000075


	//----- nvinfo : EIATTR_FRAME_SIZE
	.align		4
.L_20:
        /*000c*/ 	.byte	0x04, 0x11
        /*000e*/ 	.short	(.L_22 - .L_21)
	.align		4
.L_21:
        /*0010*/ 	.word	index@($__internal_2_$__cuda_sm10x_tcgen05_guardrail_trap_unallocated_columns_being_dealloced)
        /*0014*/ 	.word	0x00000000


	//----- nvinfo : EIATTR_FRAME_SIZE
	.align		4
.L_22:
        /*0018*/ 	.byte	0x04, 0x11
        /*001a*/ 	.short	(.L_24 - .L_23)
	.align		4
.L_23:
        /*001c*/ 	.word	index@($__internal_1_$__cuda_sm10x_tcgen05_guardrail_trap_phase_invalid_during_alloc)
        /*0020*/ 	.word	0x00000000


	//----- nvinfo : EIATTR_FRAME_SIZE
	.align		4
.L_24:
        /*0024*/ 	.byte	0x04, 0x11
        /*0026*/ 	.short	(.L_26 - .L_25)
	.align		4
.L_25:
        /*0028*/ 	.word	index@($__internal_0_$__cuda_sm10x_tcgen05_guardrail_trap_col_being_dealloced_not_returned_by_alloc)
        /*002c*/ 	.word	0x00000000


	//----- nvinfo : EIATTR_FRAME_SIZE
	.align		4
.L_26:
        /*0030*/ 	.byte	0x04, 0x11
        /*0032*/ 	.short	(.L_28 - .L_27)
	.align		4
.L_27:
        /*0034*/ 	.word	index@(_ZN7cutlass13device_kernelINS_4gemm6kernel13GemmUniversalIN4cute5tupleIJiiiiEEENS1_10collective13CollectiveMmaINS1_35MainloopSm100TmaUmmaWarpSpecializedILi4ELi2ELi4ENS5_IJNS4_1CILi2EEESB_NSA_ILi1EEEEEEEENS5_IJNSA_ILi64EEENSA_ILi256EEENSA_ILi32EEEEEENS_12float_e5m2_tENS5_IJlSC_lEEESJ_SK_NS4_8TiledMMAINS4_8MMA_AtomIJNS4_10MMA_TraitsINS4_19SM100_MMA_F8F6F4_SSEJSJ_SJ_fSF_SG_NS4_17integral_constantINS4_4UMMA5MajorELSR_0EEESS_NSP_INSQ_7ScaleInELST_0EEESU_EEEEEENS4_6LayoutINS5_IJSC_SC_SC_EEENS5_IJNSA_ILi0EEESZ_SZ_EEEEENS5_IJNS4_10UnderscoreES12_S12_EEEEENS4_23SM90_TMA_LOAD_MULTICASTENS4_14ComposedLayoutINS4_7SwizzleILi1ELi4ELi3EEENS4_18smem_ptr_flag_bitsILi8EEENSX_INS5_IJNSA_ILi8EEESH_EEENS5_IJSH_SC_EEEEEEEvNS4_8identityES15_S1F_vS1G_EENS_8epilogue10collective18CollectiveEpilogueINS1I_23Sm100TmaWarpSpecializedILi4ELi2ELi32ELb0ELb0EEEJSI_NS5_IJNSX_ISF_SC_EES1N_EEESJ_SK_SJ_SK_NS1I_6fusion15FusionCallbacksIS1M_NS1P_17LinearCombinationISJ_fSJ_fLNS_15FloatRoundStyleE2EEESI_S1O_JEEENS4_5SM1004TMEM4LOAD26SM100_TMEM_LOAD_16dp32b32xENS4_13SM90_TMA_LOADENS16_INS17_ILi2ELi4ELi3EEES1A_NSX_INS5_IJS1B_SF_EEENS5_IJSF_SC_EEEEEEENS4_39AutoVectorizingCopyWithAssumedAlignmentILi128EEENS4_14SM90_TMA_STOREES24_S26_S26_EEEvvEEEEvNT_6ParamsE)
        /*0038*/ 	.word	0x00000000


	//----- nvinfo : EIATTR_MIN_STACK_SIZE
	.align		4
.L_28:
        /*003c*/ 	.byte	0x04, 0x12
        /*003e*/ 	.short	(.L_30 - .L_29)
	.align		4
.L_29:
        /*0040*/ 	.word	index@(_ZN7cutlass13device_kernelINS_4gemm6kernel13GemmUniversalIN4cute5tupleIJiiiiEEENS1_10collective13CollectiveMmaINS1_35MainloopSm100TmaUmmaWarpSpecializedILi4ELi2ELi4ENS5_IJNS4_1CILi2EEESB_NSA_ILi1EEEEEEEENS5_IJNSA_ILi64EEENSA_ILi256EEENSA_ILi32EEEEEENS_12float_e5m2_tENS5_IJlSC_lEEESJ_SK_NS4_8TiledMMAINS4_8MMA_AtomIJNS4_10MMA_TraitsINS4_19SM100_MMA_F8F6F4_SSEJSJ_SJ_fSF_SG_NS4_17integral_constantINS4_4UMMA5MajorELSR_0EEESS_NSP_INSQ_7ScaleInELST_0EEESU_EEEEEENS4_6LayoutINS5_IJSC_SC_SC_EEENS5_IJNSA_ILi0EEESZ_SZ_EEEEENS5_IJNS4_10UnderscoreES12_S12_EEEEENS4_23SM90_TMA_LOAD_MULTICASTENS4_14ComposedLayoutINS4_7SwizzleILi1ELi4ELi3EEENS4_18smem_ptr_flag_bitsILi8EEENSX_INS5_IJNSA_ILi8EEESH_EEENS5_IJSH_SC_EEEEEEEvNS4_8identityES15_S1F_vS1G_EENS_8epilogue10collective18CollectiveEpilogueINS1I_23Sm100TmaWarpSpecializedILi4ELi2ELi32ELb0ELb0EEEJSI_NS5_IJNSX_ISF_SC_EES1N_EEESJ_SK_SJ_SK_NS1I_6fusion15FusionCallbacksIS1M_NS1P_17LinearCombinationISJ_fSJ_fLNS_15FloatRoundStyleE2EEESI_S1O_JEEENS4_5SM1004TMEM4LOAD26SM100_TMEM_LOAD_16dp32b32xENS4_13SM90_TMA_LOADENS16_INS17_ILi2ELi4ELi3EEES1A_NSX_INS5_IJS1B_SF_EEENS5_IJSF_SC_EEEEEEENS4_39AutoVectorizingCopyWithAssumedAlignmentILi128EEENS4_14SM90_TMA_STOREES24_S26_S26_EEEvvEEEEvNT_6ParamsE)
        /*0044*/ 	.word	0x00000000
.L_30:


//--------------------- .nv.compat                --------------------------
	.section	.nv.compat,"",@"SHT_CUDA_COMPAT_INFO"
	.align	4
        /*0000*/ 	.byte	0x02, 0x09, 0x01, 0x00, 0x02, 0x02, 0x02, 0x00, 0x02, 0x05, 0x05, 0x00, 0x03, 0x07, 0x01, 0x01
        /*0010*/ 	.byte	0x02, 0x03, 0x01, 0x00, 0x02, 0x06, 0x01, 0x00, 0x04, 0x0b, 0x08, 0x00, 0x09, 0x00, 0x00, 0x00
        /*0020*/ 	.byte	0x00, 0x00, 0x00, 0x00


//--------------------- .nv.info._ZN7cutlass13device_kernelINS_4gemm6kernel13GemmUniversalIN4cute5tupleIJiiiiEEENS1_10collective13CollectiveMmaINS1_35MainloopSm100TmaUmmaWarpSpecializedILi4ELi2ELi4ENS5_IJNS4_1CILi2EEESB_NSA_ILi1EEEEEEEENS5_IJNSA_ILi64EEENSA_ILi256EEENSA_ILi32EEEEEENS_12float_e5m2_tENS5_IJlSC_lEEESJ_SK_NS4_8TiledMMAINS4_8MMA_AtomIJNS4_10MMA_TraitsINS4_19SM100_MMA_F8F6F4_SSEJSJ_SJ_fSF_SG_NS4_17integral_constantINS4_4UMMA5MajorELSR_0EEESS_NSP_INSQ_7ScaleInELST_0EEESU_EEEEEENS4_6LayoutINS5_IJSC_SC_SC_EEENS5_IJNSA_ILi0EEESZ_SZ_EEEEENS5_IJNS4_10UnderscoreES12_S12_EEEEENS4_23SM90_TMA_LOAD_MULTICASTENS4_14ComposedLayoutINS4_7SwizzleILi1ELi4ELi3EEENS4_18smem_ptr_flag_bitsILi8EEENSX_INS5_IJNSA_ILi8EEESH_EEENS5_IJSH_SC_EEEEEEEvNS4_8identityES15_S1F_vS1G_EENS_8epilogue10collective18CollectiveEpilogueINS1I_23Sm100TmaWarpSpecializedILi4ELi2ELi32ELb0ELb0EEEJSI_NS5_IJNSX_ISF_SC_EES1N_EEESJ_SK_SJ_SK_NS1I_6fusion15FusionCallbacksIS1M_NS1P_17LinearCombinationISJ_fSJ_fLNS_15FloatRoundStyleE2EEESI_S1O_JEEENS4_5SM1004TMEM4LOAD26SM100_TMEM_LOAD_16dp32b32xENS4_13SM90_TMA_LOADENS16_INS17_ILi2ELi4ELi3EEES1A_NSX_INS5_IJS1B_SF_EEENS5_IJSF_SC_EEEEEEENS4_39AutoVectorizingCopyWithAssumedAlignmentILi128EEENS4_14SM90_TMA_STOREES24_S26_S26_EEEvvEEEEvNT_6ParamsE --------------------------
	.section	.nv.info._ZN7cutlass13device_kernelINS_4gemm6kernel13GemmUniversalIN4cute5tupleIJiiiiEEENS1_10collective13CollectiveMmaINS1_35MainloopSm100TmaUmmaWarpSpecializedILi4ELi2ELi4ENS5_IJNS4_1CILi2EEESB_NSA_ILi1EEEEEEEENS5_IJNSA_ILi64EEENSA_ILi256EEENSA_ILi32EEEEEENS_12float_e5m2_tENS5_IJlSC_lEEESJ_SK_NS4_8TiledMMAINS4_8MMA_AtomIJNS4_10MMA_TraitsINS4_19SM100_MMA_F8F6F4_SSEJSJ_SJ_fSF_SG_NS4_17integral_constantINS4_4UMMA5MajorELSR_0EEESS_NSP_INSQ_7ScaleInELST_0EEESU_EEEEEENS4_6LayoutINS5_IJSC_SC_SC_EEENS5_IJNSA_ILi0EEESZ_SZ_EEEEENS5_IJNS4_10UnderscoreES12_S12_EEEEENS4_23SM90_TMA_LOAD_MULTICASTENS4_14ComposedLayoutINS4_7SwizzleILi1ELi4ELi3EEENS4_18smem_ptr_flag_bitsILi8EEENSX_INS5_IJNSA_ILi8EEESH_EEENS5_IJSH_SC_EEEEEEEvNS4_8identityES15_S1F_vS1G_EENS_8epilogue10collective18CollectiveEpilogueINS1I_23Sm100TmaWarpSpecializedILi4ELi2ELi32ELb0ELb0EEEJSI_NS5_IJNSX_ISF_SC_EES1N_EEESJ_SK_SJ_SK_NS1I_6fusion15FusionCallbacksIS1M_NS1P_17LinearCombinationISJ_fSJ_fLNS_15FloatRoundStyleE2EEESI_S1O_JEEENS4_5SM1004TMEM4LOAD26SM100_TMEM_LOAD_16dp32b32xENS4_13SM90_TMA_LOADENS16_INS17_ILi2ELi4ELi3EEES1A_NSX_INS5_IJS1B_SF_EEENS5_IJSF_SC_EEEEEEENS4_39AutoVectorizingCopyWithAssumedAlignmentILi128EEENS4_14SM90_TMA_STOREES24_S26_S26_EEEvvEEEEvNT_6ParamsE,"",@"SHT_CUDA_INFO"
	.sectionflags	@""
	.align	4


	//----- nvinfo : EIATTR_CUDA_API_VERSION
	.align		4
        /*0000*/ 	.byte	0x04, 0x37
        /*0002*/ 	.short	(.L_32 - .L_31)
.L_31:
        /*0004*/ 	.word	0x00000082


	//----- nvinfo : EIATTR_KPARAM_INFO
	.align		4
.L_32:
        /*0008*/ 	.byte	0x04, 0x17
        /*000a*/ 	.short	(.L_34 - .L_33)
.L_33:
        /*000c*/ 	.word	0x00000000
        /*0010*/ 	.short	0x0000
        /*0012*/ 	.short	0x0000
        /*0014*/ 	.byte	0x00, 0xf0, 0x01, 0x20


	//----- nvinfo : EIATTR_AT_ENTRY_FRAGMENTS
	.align		4
.L_34:
        /*0018*/ 	.byte	0x04, 0x4f
        /*001a*/ 	.short	(.L_36 - .L_35)


	//   ....[0]....
.L_35:
        /*001c*/ 	.word	0x00000006


	//----- nvinfo : EIATTR_RESERVED_SMEM_USED
	.align		4
.L_36:
        /*0020*/ 	.byte	0x01, 0x41
	.zero		2


	//----- nvinfo : EIATTR_SPARSE_MMA_MASK
	.align		4
        /*0024*/ 	.byte	0x03, 0x50
        /*0026*/ 	.short	0x0000


	//----- nvinfo : EIATTR_TCGEN05_1CTA_USED
	.align		4
        /*0028*/ 	.byte	0x01, 0x51
	.zero		2


	//----- nvinfo : EIATTR_MAXREG_COUNT
	.align		4
        /*002c*/ 	.byte	0x03, 0x1b
        /*002e*/ 	.short	0x00ff


	//----- nvinfo : EIATTR_NUM_BARRIERS
	.align		4
        /*0030*/ 	.byte	0x02, 0x4c
        /*0032*/ 	.byte	0x07
	.zero		1


	//----- nvinfo : EIATTR_EXTERNS
	.align		4
        /*0034*/ 	.byte	0x04, 0x0f
        /*0036*/ 	.short	(.L_38 - .L_37)


	//   ....[0]....
	.align		4
.L_37:
        /*0038*/ 	.word	index@(__assertfail)


	//----- nvinfo : EIATTR_MERCURY_ISA_VERSION
	.align		4
.L_38:
        /*003c*/ 	.byte	0x03, 0x5f
        /*003e*/ 	.short	0x0101


	//----- nvinfo : EIATTR_INT_WARP_WIDE_INSTR_OFFSETS
	.align		4
        /*0040*/ 	.byte	0x04, 0x31
        /*0042*/ 	.short	(.L_40 - .L_39)


	//   ....[0]....
.L_39:
        /*0044*/ 	.word	0x00003d10


	//   ....[1]....
        /*0048*/ 	.word	0x00003d30


	//   ....[2]....
        /*004c*/ 	.word	0x00003d60


	//   ....[3]....
        /*0050*/ 	.word	0x000048e0


	//   ....[4]....
        /*0054*/ 	.word	0x00004950


	//   ....[5]....
        /*0058*/ 	.word	0x00004a20


	//   ....[6]....
        /*005c*/ 	.word	0x00004aa0


	//   ....[7]....
        /*0060*/ 	.word	0x00004b90


	//   ....[8]....
        /*0064*/ 	.word	0x00004c10


	//   ....[9]....
        /*0068*/ 	.word	0x00004cf0


	//   ....[10]....
        /*006c*/ 	.word	0x00004da0


	//----- nvinfo : EIATTR_COOP_GROUP_MASK_REGIDS
	.align		4
.L_40:
        /*0070*/ 	.byte	0x04, 0x29
        /*0072*/ 	.short	(.L_42 - .L_41)


	//   ....[0]....
.L_41:
        /*0074*/ 	.word	0xffffffff


	//   ....[1]....
        /*0078*/ 	.word	0xffffffff


	//   ....[2]....
        /*007c*/ 	.word	0xffffffff


	//   ....[3]....
        /*0080*/ 	.word	0xffffffff


	//   ....[4]....
        /*0084*/ 	.word	0xffffffff


	//   ....[5]....
        /*0088*/ 	.word	0xffffffff


	//   ....[6]....
        /*008c*/ 	.word	0xffffffff


	//   ....[7]....
        /*0090*/ 	.word	0xffffffff


	//   ....[8]....
        /*0094*/ 	.word	0xffffffff


	//   ....[9]....
        /*0098*/ 	.word	0xffffffff


	//   ....[10]....
        /*009c*/ 	.word	0xffffffff


	//   ....[11]....
        /*00a0*/ 	.word	0xffffffff


	//   ....[12]....
        /*00a4*/ 	.word	0xffffffff


	//   ....[13]....
        /*00a8*/ 	.word	0xffffffff


	//----- nvinfo : EIATTR_COOP_GROUP_INSTR_OFFSETS
	.align		4
.L_42:
        /*00ac*/ 	.byte	0x04, 0x28
        /*00ae*/ 	.short	(.L_44 - .L_43)


	//   ....[0]....
.L_43:
        /*00b0*/ 	.word	0x00000080


	//   ....[1]....
        /*00b4*/ 	.word	0x000004f0


	//   ....[2]....
        /*00b8*/ 	.word	0x000006a0


	//   ....[3]....
        /*00bc*/ 	.word	0x00000840


	//   ....[4]....
        /*00c0*/ 	.word	0x00000940


	//   ....[5]....
        /*00c4*/ 	.word	0x00000ab0


	//   ....[6]....
        /*00c8*/ 	.word	0x00000c50


	//   ....[7]....
        /*00cc*/ 	.word	0x00000e00


	//   ....[8]....
        /*00d0*/ 	.word	0x00002170


	//   ....[9]....
        /*00d4*/ 	.word	0x00003050


	//   ....[10]....
        /*00d8*/ 	.word	0x00003260


	//   ....[11]....
        /*00dc*/ 	.word	0x00003290


	//   ....[12]....
        /*00e0*/ 	.word	0x00003bf0


	//   ....[13]....
        /*00e4*/ 	.word	0x00003e20


	//----- nvinfo : EIATTR_VRC_CTA_INIT_COUNT
	.align		4
.L_44:
        /*00e8*/ 	.byte	0x02, 0x4a
        /*00ea*/ 	.byte	0x80
	.zero		1


	//----- nvinfo : EIATTR_SYSCALL_OFFSETS
	.align		4
        /*00ec*/ 	.byte	0x04, 0x46
        /*00ee*/ 	.short	(.L_46 - .L_45)


	//   ....[0]....
.L_45:
        /*00f0*/ 	.word	0x00005a30


	//   ....[1]....
        /*00f4*/ 	.word	0x00005b70


	//   ....[2]....
        /*00f8*/ 	.word	0x000063a0


	//   ....[3]....
        /*00fc*/ 	.word	0x00007130


	//   ....[4]....
        /*0100*/ 	.word	0x00007e80


	//   ....[5]....
        /*0104*/ 	.word	0x00008c00


	//----- nvinfo : EIATTR_MBARRIER_INSTR_OFFSETS
	.align		4
.L_46:
        /*0108*/ 	.byte	0x04, 0x39
        /*010a*/ 	.short	(.L_48 - .L_47)


	//   ....[0]....
.L_47:
        /*010c*/ 	.word	0x00000610
        /*0110*/ 	.word	0x000000ff
        /*0114*/ 	.word	0x00000000
        /*0118*/ 	.short	0x0100
        /*011a*/ 	.byte	0x04
	.zero		1


	//   ....[1]....
        /*011c*/ 	.word	0x00000620
        /*0120*/ 	.word	0x000000ff
        /*0124*/ 	.word	0x00000020
        /*0128*/ 	.short	0x0100
        /*012a*/ 	.byte	0x04
	.zero		1


	//   ....[2]....
        /*012c*/ 	.word	0x00000630
        /*0130*/ 	.word	0x000000ff
        /*0134*/ 	.word	0x00000008
        /*0138*/ 	.short	0x0100
        /*013a*/ 	.byte	0x04
	.zero		1


	//   ....[3]....
        /*013c*/ 	.word	0x00000640
        /*0140*/ 	.word	0x000000ff
        /*0144*/ 	.word	0x00000028
        /*0148*/ 	.short	0x0100
        /*014a*/ 	.byte	0x04
	.zero		1


	//   ....[4]....
        /*014c*/ 	.word	0x00000650
        /*0150*/ 	.word	0x000000ff
        /*0154*/ 	.word	0x00000010
        /*0158*/ 	.short	0x0100
        /*015a*/ 	.byte	0x04
	.zero		1


	//   ....[5]....
        /*015c*/ 	.word	0x00000660
        /*0160*/ 	.word	0x000000ff
        /*0164*/ 	.word	0x00000030
        /*0168*/ 	.short	0x0100
        /*016a*/ 	.byte	0x04
	.zero		1


	//   ....[6]....
        /*016c*/ 	.word	0x00000670
        /*0170*/ 	.word	0x000000ff
        /*0174*/ 	.word	0x00000018
        /*0178*/ 	.short	0x0100
        /*017a*/ 	.byte	0x04
	.zero		1


	//   ....[7]....
        /*017c*/ 	.word	0x00000680
        /*0180*/ 	.word	0x000000ff
        /*0184*/ 	.word	0x00000038
        /*0188*/ 	.short	0x0100
        /*018a*/ 	.byte	0x04
	.zero		1


	//   ....[8]....
        /*018c*/ 	.word	0x000007b0
        /*0190*/ 	.word	0x000000ff
        /*0194*/ 	.word	0x00000040
        /*0198*/ 	.short	0x0100
        /*019a*/ 	.byte	0x04
	.zero		1


	//   ....[9]....
        /*019c*/ 	.word	0x000007c0
        /*01a0*/ 	.word	0x000000ff
        /*01a4*/ 	.word	0x00000060
        /*01a8*/ 	.short	0x0100
        /*01aa*/ 	.byte	0x04
	.zero		1


	//   ....[10]....
        /*01ac*/ 	.word	0x000007d0
        /*01b0*/ 	.word	0x000000ff
        /*01b4*/ 	.word	0x00000048
        /*01b8*/ 	.short	0x0100
        /*01ba*/ 	.byte	0x04
	.zero		1


	//   ....[11]....
        /*01bc*/ 	.word	0x000007e0
        /*01c0*/ 	.word	0x000000ff
        /*01c4*/ 	.word	0x00000068
        /*01c8*/ 	.short	0x0100
        /*01ca*/ 	.byte	0x04
	.zero		1


	//   ....[12]....
        /*01cc*/ 	.word	0x000007f0
        /*01d0*/ 	.word	0x000000ff
        /*01d4*/ 	.word	0x00000050
        /*01d8*/ 	.short	0x0100
        /*01da*/ 	.byte	0x04
	.zero		1


	//   ....[13]....
        /*01dc*/ 	.word	0x00000800
        /*01e0*/ 	.word	0x000000ff
        /*01e4*/ 	.word	0x00000070
        /*01e8*/ 	.short	0x0100
        /*01ea*/ 	.byte	0x04
	.zero		1


	//   ....[14]....
        /*01ec*/ 	.word	0x00000810
        /*01f0*/ 	.word	0x000000ff
        /*01f4*/ 	.word	0x00000058
        /*01f8*/ 	.short	0x0100
        /*01fa*/ 	.byte	0x04
	.zero		1


	//   ....[15]....
        /*01fc*/ 	.word	0x00000820
        /*0200*/ 	.word	0x000000ff
        /*0204*/ 	.word	0x00000078
        /*0208*/ 	.short	0x0100
        /*020a*/ 	.byte	0x04
	.zero		1


	//   ....[16]....
        /*020c*/ 	.word	0x00000910
        /*0210*/ 	.word	0x000000ff
        /*0214*/ 	.word	0x00000080
        /*0218*/ 	.short	0x0100
        /*021a*/ 	.byte	0x06
	.zero		1


	//   ....[17]....
        /*021c*/ 	.word	0x00000920
        /*0220*/ 	.word	0x000000ff
        /*0224*/ 	.word	0x00000088
        /*0228*/ 	.short	0x0100
        /*022a*/ 	.byte	0x06
	.zero		1


	//   ....[18]....
        /*022c*/ 	.word	0x00000a60
        /*0230*/ 	.word	0x000000ff
        /*0234*/ 	.word	0x00000090
        /*0238*/ 	.short	0x0100
        /*023a*/ 	.byte	0x06
	.zero		1


	//   ....[19]....
        /*023c*/ 	.word	0x00000a70
        /*0240*/ 	.word	0x000000ff
        /*0244*/ 	.word	0x000000a0
        /*0248*/ 	.short	0x0100
        /*024a*/ 	.byte	0x06
	.zero		1


	//   ....[20]....
        /*024c*/ 	.word	0x00000a80
        /*0250*/ 	.word	0x000000ff
        /*0254*/ 	.word	0x00000098
        /*0258*/ 	.short	0x0100
        /*025a*/ 	.byte	0x06
	.zero		1


	//   ....[21]....
        /*025c*/ 	.word	0x00000a90
        /*0260*/ 	.word	0x000000ff
        /*0264*/ 	.word	0x000000a8
        /*0268*/ 	.short	0x0100
        /*026a*/ 	.byte	0x06
	.zero		1


	//   ....[22]....
        /*026c*/ 	.word	0x00000bc0
        /*0270*/ 	.word	0x000000ff
        /*0274*/ 	.word	0x000000b0
        /*0278*/ 	.short	0x0100
        /*027a*/ 	.byte	0x04
	.zero		1


	//   ....[23]....
        /*027c*/ 	.word	0x00000bd0
        /*0280*/ 	.word	0x000000ff
        /*0284*/ 	.word	0x000000d0
        /*0288*/ 	.short	0x0100
        /*028a*/ 	.byte	0x04
	.zero		1


	//   ....[24]....
        /*028c*/ 	.word	0x00000be0
        /*0290*/ 	.word	0x000000ff
        /*0294*/ 	.word	0x000000b8
        /*0298*/ 	.short	0x0100
        /*029a*/ 	.byte	0x04
	.zero		1


	//   ....[25]....
        /*029c*/ 	.word	0x00000bf0
        /*02a0*/ 	.word	0x000000ff
        /*02a4*/ 	.word	0x000000d8
        /*02a8*/ 	.short	0x0100
        /*02aa*/ 	.byte	0x04
	.zero		1


	//   ....[26]....
        /*02ac*/ 	.word	0x00000c00
        /*02b0*/ 	.word	0x000000ff
        /*02b4*/ 	.word	0x000000c0
        /*02b8*/ 	.short	0x0100
        /*02ba*/ 	.byte	0x04
	.zero		1


	//   ....[27]....
        /*02bc*/ 	.word	0x00000c10
        /*02c0*/ 	.word	0x000000ff
        /*02c4*/ 	.word	0x000000e0
        /*02c8*/ 	.short	0x0100
        /*02ca*/ 	.byte	0x04
	.zero		1


	//   ....[28]....
        /*02cc*/ 	.word	0x00000c20
        /*02d0*/ 	.word	0x000000ff
        /*02d4*/ 	.word	0x000000c8
        /*02d8*/ 	.short	0x0100
        /*02da*/ 	.byte	0x04
	.zero		1


	//   ....[29]....
        /*02dc*/ 	.word	0x00000c30
        /*02e0*/ 	.word	0x000000ff
        /*02e4*/ 	.word	0x000000e8
        /*02e8*/ 	.short	0x0100
        /*02ea*/ 	.byte	0x04
	.zero		1


	//   ....[30]....
        /*02ec*/ 	.word	0x00000d20
        /*02f0*/ 	.word	0x000000ff
        /*02f4*/ 	.word	0x000000f0
        /*02f8*/ 	.short	0x0100
        /*02fa*/ 	.byte	0x04
	.zero		1


	//   ....[31]....
        /*02fc*/ 	.word	0x00000d30
        /*0300*/ 	.word	0x000000ff
        /*0304*/ 	.word	0x00000100
        /*0308*/ 	.short	0x0100
        /*030a*/ 	.byte	0x04
	.zero		1


	//   ....[32]....
        /*030c*/ 	.word	0x00000d40
        /*0310*/ 	.word	0x000000ff
        /*0314*/ 	.word	0x000000f8
        /*0318*/ 	.short	0x0100
        /*031a*/ 	.byte	0x04
	.zero		1


	//   ....[33]....
        /*031c*/ 	.word	0x00000d50
        /*0320*/ 	.word	0x000000ff
        /*0324*/ 	.word	0x00000108
        /*0328*/ 	.short	0x0100
        /*032a*/ 	.byte	0x04
	.zero		1


	//   ....[34]....
        /*032c*/ 	.word	0x00001a00
        /*0330*/ 	.word	0x00000000
        /*0334*/ 	.word	0x00000100
        /*0338*/ 	.short	0x010a
        /*033a*/ 	.byte	0xff
	.zero		1


	//   ....[35]....
        /*033c*/ 	.word	0x00001a20
        /*0340*/ 	.word	0x00000000
        /*0344*/ 	.word	0x000000f0
        /*0348*/ 	.short	0x0101
        /*034a*/ 	.byte	0xff
	.zero		1


	//   ....[36]....
        /*034c*/ 	.word	0x00001ae0
        /*0350*/ 	.word	0x000000ff
        /*0354*/ 	.word	0x00000020
        /*0358*/ 	.short	0x010a
        /*035a*/ 	.byte	0x04
	.zero		1


	//   ....[37]....
        /*035c*/ 	.word	0x00001b70
        /*0360*/ 	.word	0x000000ff
        /*0364*/ 	.word	0x00000020
        /*0368*/ 	.short	0x010a
        /*036a*/ 	.byte	0x21
	.zero		1


	//   ....[38]....
        /*036c*/ 	.word	0x00001d00
        /*0370*/ 	.word	0x000000ff
        /*0374*/ 	.word	0x00000020
        /*0378*/ 	.short	0x010a
        /*037a*/ 	.byte	0x05
	.zero		1


	//   ....[39]....
        /*037c*/ 	.word	0x00001e30
        /*0380*/ 	.word	0x000000ff
        /*0384*/ 	.word	0x00000088
        /*0388*/ 	.short	0x0101
        /*038a*/ 	.byte	0x15
	.zero		1


	//   ....[40]....
        /*038c*/ 	.word	0x00001e50
        /*0390*/ 	.word	0x000000ff
        /*0394*/ 	.word	0x00000020
        /*0398*/ 	.short	0x010a
        /*039a*/ 	.byte	0x04
	.zero		1


	//   ....[41]....
        /*039c*/ 	.word	0x00001ed0
        /*03a0*/ 	.word	0x000000ff
        /*03a4*/ 	.word	0x00000020
        /*03a8*/ 	.short	0x010a
        /*03aa*/ 	.byte	0x11
	.zero		1


	//   ....[42]....
        /*03ac*/ 	.word	0x00002060
        /*03b0*/ 	.word	0x000000ff
        /*03b4*/ 	.word	0x00000020
        /*03b8*/ 	.short	0x010a
        /*03ba*/ 	.byte	0x05
	.zero		1


	//   ....[43]....
        /*03bc*/ 	.word	0x000021a0
        /*03c0*/ 	.word	0x00000003
        /*03c4*/ 	.word	0x00000090
        /*03c8*/ 	.short	0x010a
        /*03ca*/ 	.byte	0xff
	.zero		1


	//   ....[44]....
        /*03cc*/ 	.word	0x000022f0
        /*03d0*/ 	.word	0x00000000
        /*03d4*/ 	.word	0x00000000
        /*03d8*/ 	.short	0x0101
        /*03da*/ 	.byte	0xff
	.zero		1


	//   ....[45]....
        /*03dc*/ 	.word	0x000028a0
        /*03e0*/ 	.word	0x000000ff
        /*03e4*/ 	.word	0x00000000
        /*03e8*/ 	.short	0x010a
        /*03ea*/ 	.byte	0x04
	.zero		1


	//   ....[46]....
        /*03ec*/ 	.word	0x00002930
        /*03f0*/ 	.word	0x000000ff
        /*03f4*/ 	.word	0x00000000
        /*03f8*/ 	.short	0x010a
        /*03fa*/ 	.byte	0x05
	.zero		1


	//   ....[47]....
        /*03fc*/ 	.word	0x000029c0
        /*0400*/ 	.word	0x000000ff
        /*0404*/ 	.word	0x00000000
        /*0408*/ 	.short	0x010a
        /*040a*/ 	.byte	0x05
	.zero		1


	//   ....[48]....
        /*040c*/ 	.word	0x00002a60
        /*0410*/ 	.word	0x00000000
        /*0414*/ 	.word	0x00000000
        /*0418*/ 	.short	0x010a
        /*041a*/ 	.byte	0xff
	.zero		1


	//   ....[49]....
        /*041c*/ 	.word	0x00002ba0
        /*0420*/ 	.word	0x00000002
        /*0424*/ 	.word	0x000000f0
        /*0428*/ 	.short	0x010a
        /*042a*/ 	.byte	0xff
	.zero		1


	//   ....[50]....
        /*042c*/ 	.word	0x00002c00
        /*0430*/ 	.word	0x00000004
        /*0434*/ 	.word	0x00000000
        /*0438*/ 	.short	0x0101
        /*043a*/ 	.byte	0xff
	.zero		1


	//   ....[51]....
        /*043c*/ 	.word	0x00002c20
        /*0440*/ 	.word	0x000000ff
        /*0444*/ 	.word	0x000000a0
        /*0448*/ 	.short	0x010a
        /*044a*/ 	.byte	0x04
	.zero		1


	//   ....[52]....
        /*044c*/ 	.word	0x00002d40
        /*0450*/ 	.word	0x00000002
        /*0454*/ 	.word	0x00000090
        /*0458*/ 	.short	0x010a
        /*045a*/ 	.byte	0xff
	.zero		1


	//   ....[53]....
        /*045c*/ 	.word	0x00002e50
        /*0460*/ 	.word	0x00000002
        /*0464*/ 	.word	0x00000000
        /*0468*/ 	.short	0x0101
        /*046a*/ 	.byte	0xff
	.zero		1


	//   ....[54]....
        /*046c*/ 	.word	0x00002ee0
        /*0470*/ 	.word	0x000000ff
        /*0474*/ 	.word	0x000000a0
        /*0478*/ 	.short	0x0106
        /*047a*/ 	.byte	0x04
	.zero		1


	//   ....[55]....
        /*047c*/ 	.word	0x00002f00
        /*0480*/ 	.word	0x000000ff
        /*0484*/ 	.word	0x000000a0
        /*0488*/ 	.short	0x010a
        /*048a*/ 	.byte	0x04
	.zero		1


	//   ....[56]....
        /*048c*/ 	.word	0x00002f90
        /*0490*/ 	.word	0x000000ff
        /*0494*/ 	.word	0x000000a0
        /*0498*/ 	.short	0x0106
        /*049a*/ 	.byte	0x07
	.zero		1


	//   ....[57]....
        /*049c*/ 	.word	0x00002fd0
        /*04a0*/ 	.word	0x00000000
        /*04a4*/ 	.word	0x000000a0
        /*04a8*/ 	.short	0x010a
        /*04aa*/ 	.byte	0xff
	.zero		1


	//   ....[58]....
        /*04ac*/ 	.word	0x000034d0
        /*04b0*/ 	.word	0x00000000
        /*04b4*/ 	.word	0x00000090
        /*04b8*/ 	.short	0x010a
        /*04ba*/ 	.byte	0xff
	.zero		1


	//   ....[59]....
        /*04bc*/ 	.word	0x000035d0
        /*04c0*/ 	.word	0x00000003
        /*04c4*/ 	.word	0x00000000
        /*04c8*/ 	.short	0x0101
        /*04ca*/ 	.byte	0xff
	.zero		1


	//   ....[60]....
        /*04cc*/ 	.word	0x000035e0
        /*04d0*/ 	.word	0x000000ff
        /*04d4*/ 	.word	0x00000000
        /*04d8*/ 	.short	0x010a
        /*04da*/ 	.byte	0x04
	.zero		1


	//   ....[61]....
        /*04dc*/ 	.word	0x00003600
        /*04e0*/ 	.word	0x000000ff
        /*04e4*/ 	.word	0x000000d0
        /*04e8*/ 	.short	0x010a
        /*04ea*/ 	.byte	0x13
	.zero		1


	//   ....[62]....
        /*04ec*/ 	.word	0x00003740
        /*04f0*/ 	.word	0x000000ff
        /*04f4*/ 	.word	0x00000000
        /*04f8*/ 	.short	0x010a
        /*04fa*/ 	.byte	0x06
	.zero		1


	//   ....[63]....
        /*04fc*/ 	.word	0x00003840
        /*0500*/ 	.word	0x000000ff
        /*0504*/ 	.word	0x00000000
        /*0508*/ 	.short	0x010a
        /*050a*/ 	.byte	0x04
	.zero		1


	//   ....[64]....
        /*050c*/ 	.word	0x00003a20
        /*0510*/ 	.word	0x000000ff
        /*0514*/ 	.word	0x00000000
        /*0518*/ 	.short	0x010a
        /*051a*/ 	.byte	0x04
	.zero		1


	//   ....[65]....
        /*051c*/ 	.word	0x00003ab0
        /*0520*/ 	.word	0x000000ff
        /*0524*/ 	.word	0x00000000
        /*0528*/ 	.short	0x010a
        /*052a*/ 	.byte	0x05
	.zero		1


	//   ....[66]....
        /*052c*/ 	.word	0x00003b40
        /*0530*/ 	.word	0x000000ff
        /*0534*/ 	.word	0x00000000
        /*0538*/ 	.short	0x010a
        /*053a*/ 	.byte	0x05
	.zero		1


	//   ....[67]....
        /*053c*/ 	.word	0x00003bd0
        /*0540*/ 	.word	0x000000ff
        /*0544*/ 	.word	0x00000000
        /*0548*/ 	.short	0x010a
        /*054a*/ 	.byte	0x04
	.zero		1


	//   ....[68]....
        /*054c*/ 	.word	0x000040e0
        /*0550*/ 	.word	0x0000000c
        /*0554*/ 	.word	0x00000090
        /*0558*/ 	.short	0x010a
        /*055a*/ 	.byte	0xff
	.zero		1


	//   ....[69]....
        /*055c*/ 	.word	0x00004250
        /*0560*/ 	.word	0x00000000
        /*0564*/ 	.word	0x00000000
        /*0568*/ 	.short	0x0101
        /*056a*/ 	.byte	0xff
	.zero		1


	//   ....[70]....
        /*056c*/ 	.word	0x000046e0
        /*0570*/ 	.word	0x000000ff
        /*0574*/ 	.word	0x00000088
        /*0578*/ 	.short	0x010a
        /*057a*/ 	.byte	0x15
	.zero		1


	//   ....[71]....
        /*057c*/ 	.word	0x00004860
        /*0580*/ 	.word	0x000000ff
        /*0584*/ 	.word	0x00000060
        /*0588*/ 	.short	0x010a
        /*058a*/ 	.byte	0x15
	.zero		1


	//   ....[72]....
        /*058c*/ 	.word	0x000049d0
        /*0590*/ 	.word	0x000000ff
        /*0594*/ 	.word	0x00000040
        /*0598*/ 	.short	0x010b
        /*059a*/ 	.byte	0x15
	.zero		1


	//   ....[73]....
        /*059c*/ 	.word	0x000049e0
        /*05a0*/ 	.word	0x000000ff
        /*05a4*/ 	.word	0x00000000
        /*05a8*/ 	.short	0x0101
        /*05aa*/ 	.byte	0x28
	.zero		1


	//   ....[74]....
        /*05ac*/ 	.word	0x000049f0
        /*05b0*/ 	.word	0x000000ff
        /*05b4*/ 	.word	0x00000068
        /*05b8*/ 	.short	0x010a
        /*05ba*/ 	.byte	0x15
	.zero		1


	//   ....[75]....
        /*05bc*/ 	.word	0x00004b40
        /*05c0*/ 	.word	0x000000ff
        /*05c4*/ 	.word	0x00000048
        /*05c8*/ 	.short	0x010b
        /*05ca*/ 	.byte	0x15
	.zero		1


	//   ....[76]....
        /*05cc*/ 	.word	0x00004b50
        /*05d0*/ 	.word	0x000000ff
        /*05d4*/ 	.word	0x00000000
        /*05d8*/ 	.short	0x0101
        /*05da*/ 	.byte	0x27
	.zero		1


	//   ....[77]....
        /*05dc*/ 	.word	0x00004b60
        /*05e0*/ 	.word	0x000000ff
        /*05e4*/ 	.word	0x00000070
        /*05e8*/ 	.short	0x010a
        /*05ea*/ 	.byte	0x15
	.zero		1


	//   ....[78]....
        /*05ec*/ 	.word	0x00004ca0
        /*05f0*/ 	.word	0x000000ff
        /*05f4*/ 	.word	0x00000050
        /*05f8*/ 	.short	0x010b
        /*05fa*/ 	.byte	0x15
	.zero		1


	//   ....[79]....
        /*05fc*/ 	.word	0x00004cb0
        /*0600*/ 	.word	0x000000ff
        /*0604*/ 	.word	0x00000000
        /*0608*/ 	.short	0x0101
        /*060a*/ 	.byte	0x26
	.zero		1


	//   ....[80]....
        /*060c*/ 	.word	0x00004cc0
        /*0610*/ 	.word	0x000000ff
        /*0614*/ 	.word	0x00000078
        /*0618*/ 	.short	0x010a
        /*061a*/ 	.byte	0x15
	.zero		1


	//   ....[81]....
        /*061c*/ 	.word	0x00004eb0
        /*0620*/ 	.word	0x000000ff
        /*0624*/ 	.word	0x00000058
        /*0628*/ 	.short	0x010b
        /*062a*/ 	.byte	0x15
	.zero		1


	//   ....[82]....
        /*062c*/ 	.word	0x00004ec0
        /*0630*/ 	.word	0x000000ff
        /*0634*/ 	.word	0x00000000
        /*0638*/ 	.short	0x0101
        /*063a*/ 	.byte	0x25
	.zero		1


	//   ....[83]....
        /*063c*/ 	.word	0x00004ef0
        /*0640*/ 	.word	0x000000ff
        /*0644*/ 	.word	0x00000060
        /*0648*/ 	.short	0x010a
        /*064a*/ 	.byte	0x15
	.zero		1


	//   ....[84]....
        /*064c*/ 	.word	0x00004f10
        /*0650*/ 	.word	0x000000ff
        /*0654*/ 	.word	0x00000068
        /*0658*/ 	.short	0x010a
        /*065a*/ 	.byte	0x15
	.zero		1


	//   ....[85]....
        /*065c*/ 	.word	0x00004f30
        /*0660*/ 	.word	0x000000ff
        /*0664*/ 	.word	0x00000070
        /*0668*/ 	.short	0x010a
        /*066a*/ 	.byte	0x15
	.zero		1


	//   ....[86]....
        /*066c*/ 	.word	0x00004f70
        /*0670*/ 	.word	0x00000000
        /*0674*/ 	.word	0x00000078
        /*0678*/ 	.short	0x010a
        /*067a*/ 	.byte	0xff
	.zero		1


	//   ....[87]....
        /*067c*/ 	.word	0x000052c0
        /*0680*/ 	.word	0x00000003
        /*0684*/ 	.word	0x00000090
        /*0688*/ 	.short	0x010a
        /*068a*/ 	.byte	0xff
	.zero		1


	//   ....[88]....
        /*068c*/ 	.word	0x00005440
        /*0690*/ 	.word	0x00000000
        /*0694*/ 	.word	0x00000000
        /*0698*/ 	.short	0x0101
        /*069a*/ 	.byte	0xff
	.zero		1


	//   ....[89]....
        /*069c*/ 	.word	0x00005f90
        /*06a0*/ 	.word	0x00000002
        /*06a4*/ 	.word	0x00000040
        /*06a8*/ 	.short	0x010a
        /*06aa*/ 	.byte	0xff
	.zero		1


	//   ....[90]....
        /*06ac*/ 	.word	0x00006000
        /*06b0*/ 	.word	0x00000047
        /*06b4*/ 	.word	0x000000b0
        /*06b8*/ 	.short	0x010a
        /*06ba*/ 	.byte	0xff
	.zero		1


	//   ....[91]....
        /*06bc*/ 	.word	0x000060f0
        /*06c0*/ 	.word	0x00000002
        /*06c4*/ 	.word	0x00000040
        /*06c8*/ 	.short	0x010a
        /*06ca*/ 	.byte	0xff
	.zero		1


	//   ....[92]....
        /*06cc*/ 	.word	0x00006200
        /*06d0*/ 	.word	0x00000000
        /*06d4*/ 	.word	0x00000000
        /*06d8*/ 	.short	0x0101
        /*06da*/ 	.byte	0xff
	.zero		1


	//   ....[93]....
        /*06dc*/ 	.word	0x00006280
        /*06e0*/ 	.word	0x00000047
        /*06e4*/ 	.word	0x000000b0
        /*06e8*/ 	.short	0x010a
        /*06ea*/ 	.byte	0xff
	.zero		1


	//   ....[94]....
        /*06ec*/ 	.word	0x00006dd0
        /*06f0*/ 	.word	0x00000070
        /*06f4*/ 	.word	0x00000040
        /*06f8*/ 	.short	0x010a
        /*06fa*/ 	.byte	0xff
	.zero		1


	//   ....[95]....
        /*06fc*/ 	.word	0x00006ea0
        /*0700*/ 	.word	0x00000070
        /*0704*/ 	.word	0x00000040
        /*0708*/ 	.short	0x010a
        /*070a*/ 	.byte	0xff
	.zero		1


	//   ....[96]....
        /*070c*/ 	.word	0x00006fb0
        /*0710*/ 	.word	0x00000000
        /*0714*/ 	.word	0x00000000
        /*0718*/ 	.short	0x0101
        /*071a*/ 	.byte	0xff
	.zero		1


	//   ....[97]....
        /*071c*/ 	.word	0x00007b20
        /*0720*/ 	.word	0x00000070
        /*0724*/ 	.word	0x00000040
        /*0728*/ 	.short	0x010a
        /*072a*/ 	.byte	0xff
	.zero		1


	//   ....[98]....
        /*072c*/ 	.word	0x00007bf0
        /*0730*/ 	.word	0x00000070
        /*0734*/ 	.word	0x00000040
        /*0738*/ 	.short	0x010a
        /*073a*/ 	.byte	0xff
	.zero		1


	//   ....[99]....
        /*073c*/ 	.word	0x00007d00
        /*0740*/ 	.word	0x00000000
        /*0744*/ 	.word	0x00000000
        /*0748*/ 	.short	0x0101
        /*074a*/ 	.byte	0xff
	.zero		1


	//   ....[100]....
        /*074c*/ 	.word	0x000088a0
        /*0750*/ 	.word	0x00000066
        /*0754*/ 	.word	0x00000040
        /*0758*/ 	.short	0x010a
        /*075a*/ 	.byte	0xff
	.zero		1


	//   ....[101]....
        /*075c*/ 	.word	0x00008970
        /*0760*/ 	.word	0x00000066
        /*0764*/ 	.word	0x00000040
        /*0768*/ 	.short	0x010a
        /*076a*/ 	.byte	0xff
	.zero		1


	//   ....[102]....
        /*076c*/ 	.word	0x00008a80
        /*0770*/ 	.word	0x00000000
        /*0774*/ 	.word	0x00000000
        /*0778*/ 	.short	0x0101
        /*077a*/ 	.byte	0xff
	.zero		1


	//   ....[103]....
        /*077c*/ 	.word	0x00008f10
        /*0780*/ 	.word	0x000000ff
        /*0784*/ 	.word	0x00000000
        /*0788*/ 	.short	0x0101
        /*078a*/ 	.byte	0x04
	.zero		1


	//   ....[104]....
        /*078c*/ 	.word	0x00009720
        /*0790*/ 	.word	0x00000000
        /*0794*/ 	.word	0x00000100
        /*0798*/ 	.short	0x010a
        /*079a*/ 	.byte	0xff
	.zero		1


	//   ....[105]....
        /*079c*/ 	.word	0x00009780
        /*07a0*/ 	.word	0x00000000
        /*07a4*/ 	.word	0x00000020
        /*07a8*/ 	.short	0x010a
        /*07aa*/ 	.byte	0xff
	.zero		1


	//   ....[106]....
        /*07ac*/ 	.word	0x000097e0
        /*07b0*/ 	.word	0x00000000
        /*07b4*/ 	.word	0x00000020
        /*07b8*/ 	.short	0x010a
        /*07ba*/ 	.byte	0xff
	.zero		1


	//   ....[107]....
        /*07bc*/ 	.word	0x00009830
        /*07c0*/ 	.word	0x00000003
        /*07c4*/ 	.word	0x00000090
        /*07c8*/ 	.short	0x010a
        /*07ca*/ 	.byte	0xff
	.zero		1


	//   ....[108]....
        /*07cc*/ 	.word	0x00009890
        /*07d0*/ 	.word	0x00000000
        /*07d4*/ 	.word	0x00000000
        /*07d8*/ 	.short	0x010a
        /*07da*/ 	.byte	0xff
	.zero		1


	//   ....[109]....
        /*07dc*/ 	.word	0x000098f0
        /*07e0*/ 	.word	0x00000000
        /*07e4*/ 	.word	0x00000000
        /*07e8*/ 	.short	0x010a
        /*07ea*/ 	.byte	0xff
	.zero		1


	//   ....[110]....
        /*07ec*/ 	.word	0x00009950
        /*07f0*/ 	.word	0x00000000
        /*07f4*/ 	.word	0x00000000
        /*07f8*/ 	.short	0x010a
        /*07fa*/ 	.byte	0xff
	.zero		1


	//   ....[111]....
        /*07fc*/ 	.word	0x000099a0
        /*0800*/ 	.word	0x00000002
        /*0804*/ 	.word	0x000000f0
        /*0808*/ 	.short	0x010a
        /*080a*/ 	.byte	0xff
	.zero		1


	//   ....[112]....
        /*080c*/ 	.word	0x00009a00
        /*0810*/ 	.word	0x00000002
        /*0814*/ 	.word	0x000000a0
        /*0818*/ 	.short	0x010a
        /*081a*/ 	.byte	0xff
	.zero		1


	//   ....[113]....
        /*081c*/ 	.word	0x00009a50
        /*0820*/ 	.word	0x00000002
        /*0824*/ 	.word	0x00000090
        /*0828*/ 	.short	0x010a
        /*082a*/ 	.byte	0xff
	.zero		1


	//   ....[114]....
        /*082c*/ 	.word	0x00009ab0
        /*0830*/ 	.word	0x00000000
        /*0834*/ 	.word	0x000000a0
        /*0838*/ 	.short	0x010a
        /*083a*/ 	.byte	0xff
	.zero		1


	//   ....[115]....
        /*083c*/ 	.word	0x00009b00
        /*0840*/ 	.word	0x00000000
        /*0844*/ 	.word	0x00000090
        /*0848*/ 	.short	0x010a
        /*084a*/ 	.byte	0xff
	.zero		1


	//   ....[116]....
        /*084c*/ 	.word	0x00009b60
        /*0850*/ 	.word	0x00000003
        /*0854*/ 	.word	0x000000d0
        /*0858*/ 	.short	0x010a
        /*085a*/ 	.byte	0xff
	.zero		1


	//   ....[117]....
        /*085c*/ 	.word	0x00009bc0
        /*0860*/ 	.word	0x00000000
        /*0864*/ 	.word	0x00000000
        /*0868*/ 	.short	0x010a
        /*086a*/ 	.byte	0xff
	.zero		1


	//   ....[118]....
        /*086c*/ 	.word	0x00009c20
        /*0870*/ 	.word	0x00000000
        /*0874*/ 	.word	0x00000000
        /*0878*/ 	.short	0x010a
        /*087a*/ 	.byte	0xff
	.zero		1


	//   ....[119]....
        /*087c*/ 	.word	0x00009c80
        /*0880*/ 	.word	0x00000000
        /*0884*/ 	.word	0x00000000
        /*0888*/ 	.short	0x010a
        /*088a*/ 	.byte	0xff
	.zero		1


	//   ....[120]....
        /*088c*/ 	.word	0x00009ce0
        /*0890*/ 	.word	0x00000000
        /*0894*/ 	.word	0x00000000
        /*0898*/ 	.short	0x010a
        /*089a*/ 	.byte	0xff
	.zero		1


	//   ....[121]....
        /*089c*/ 	.word	0x00009d40
        /*08a0*/ 	.word	0x00000000
        /*08a4*/ 	.word	0x00000000
        /*08a8*/ 	.short	0x010a
        /*08aa*/ 	.byte	0xff
	.zero		1


	//   ....[122]....
        /*08ac*/ 	.word	0x00009d90
        /*08b0*/ 	.word	0x0000000c
        /*08b4*/ 	.word	0x00000090
        /*08b8*/ 	.short	0x010a
        /*08ba*/ 	.byte	0xff
	.zero		1


	//   ....[123]....
        /*08bc*/ 	.word	0x00009df0
        /*08c0*/ 	.word	0x00000000
        /*08c4*/ 	.word	0x00000088
        /*08c8*/ 	.short	0x010a
        /*08ca*/ 	.byte	0xff
	.zero		1


	//   ....[124]....
        /*08cc*/ 	.word	0x00009e50
        /*08d0*/ 	.word	0x00000000
        /*08d4*/ 	.word	0x00000060
        /*08d8*/ 	.short	0x010a
        /*08da*/ 	.byte	0xff
	.zero		1


	//   ....[125]....
        /*08dc*/ 	.word	0x00009eb0
        /*08e0*/ 	.word	0x00000000
        /*08e4*/ 	.word	0x00000068
        /*08e8*/ 	.short	0x010a
        /*08ea*/ 	.byte	0xff
	.zero		1


	//   ....[126]....
        /*08ec*/ 	.word	0x00009f10
        /*08f0*/ 	.word	0x00000000
        /*08f4*/ 	.word	0x00000070
        /*08f8*/ 	.short	0x010a
        /*08fa*/ 	.byte	0xff
	.zero		1


	//   ....[127]....
        /*08fc*/ 	.word	0x00009f70
        /*0900*/ 	.word	0x00000000
        /*0904*/ 	.word	0x00000078
        /*0908*/ 	.short	0x010a
        /*090a*/ 	.byte	0xff
	.zero		1


	//   ....[128]....
        /*090c*/ 	.word	0x00009fd0
        /*0910*/ 	.word	0x00000000
        /*0914*/ 	.word	0x00000060
        /*0918*/ 	.short	0x010a
        /*091a*/ 	.byte	0xff
	.zero		1


	//   ....[129]....
        /*091c*/ 	.word	0x0000a030
        /*0920*/ 	.word	0x00000000
        /*0924*/ 	.word	0x00000068
        /*0928*/ 	.short	0x010a
        /*092a*/ 	.byte	0xff
	.zero		1


	//   ....[130]....
        /*092c*/ 	.word	0x0000a090
        /*0930*/ 	.word	0x00000000
        /*0934*/ 	.word	0x00000070
        /*0938*/ 	.short	0x010a
        /*093a*/ 	.byte	0xff
	.zero		1


	//   ....[131]....
        /*093c*/ 	.word	0x0000a0e0
        /*0940*/ 	.word	0x00000003
        /*0944*/ 	.word	0x00000090
        /*0948*/ 	.short	0x010a
        /*094a*/ 	.byte	0xff
	.zero		1


	//   ....[132]....
        /*094c*/ 	.word	0x0000a130
        /*0950*/ 	.word	0x00000002
        /*0954*/ 	.word	0x00000040
        /*0958*/ 	.short	0x010a
        /*095a*/ 	.byte	0xff
	.zero		1


	//   ....[133]....
        /*095c*/ 	.word	0x0000a180
        /*0960*/ 	.word	0x00000047
        /*0964*/ 	.word	0x000000b0
        /*0968*/ 	.short	0x010a
        /*096a*/ 	.byte	0xff
	.zero		1


	//   ....[134]....
        /*096c*/ 	.word	0x0000a1d0
        /*0970*/ 	.word	0x00000070
        /*0974*/ 	.word	0x00000040
        /*0978*/ 	.short	0x010a
        /*097a*/ 	.byte	0xff
	.zero		1


	//   ....[135]....
        /*097c*/ 	.word	0x0000a220
        /*0980*/ 	.word	0x00000070
        /*0984*/ 	.word	0x00000040
        /*0988*/ 	.short	0x010a
        /*098a*/ 	.byte	0xff
	.zero		1


	//   ....[136]....
        /*098c*/ 	.word	0x0000a270
        /*0990*/ 	.word	0x00000066
        /*0994*/ 	.word	0x00000040
        /*0998*/ 	.short	0x010a
        /*099a*/ 	.byte	0xff
	.zero		1


	//----- nvinfo : EIATTR_NUM_MBARRIERS
	.align		4
.L_48:
        /*099c*/ 	.byte	0x03, 0x38
        /*099e*/ 	.short	0x0022


	//----- nvinfo : EIATTR_EXIT_INSTR_OFFSETS
	.align		4
        /*09a0*/ 	.byte	0x04, 0x1c
        /*09a2*/ 	.short	(.L_50 - .L_49)


	//   ....[0]....
.L_49:
        /*09a4*/ 	.word	0x00002a90


	//   ....[1]....
        /*09a8*/ 	.word	0x00002fa0


	//   ....[2]....
        /*09ac*/ 	.word	0x00003000


	//   ....[3]....
        /*09b0*/ 	.word	0x00003e30


	//   ....[4]....
        /*09b4*/ 	.word	0x00004fa0


	//   ....[5]....
        /*09b8*/ 	.word	0x00004fe0


	//   ....[6]....
        /*09bc*/ 	.word	0x00009710


	//----- nvinfo : EIATTR_MAX_THREADS
	.align		4
.L_50:
        /*09c0*/ 	.byte	0x04, 0x05
        /*09c2*/ 	.short	(.L_52 - .L_51)
.L_51:
        /*09c4*/ 	.word	0x00000100
        /*09c8*/ 	.word	0x00000001
        /*09cc*/ 	.word	0x00000001


	//----- nvinfo : EIATTR_CRS_STACK_SIZE
	.align		4
.L_52:
        /*09d0*/ 	.byte	0x04, 0x1e
        /*09d2*/ 	.short	(.L_54 - .L_53)
.L_53:
        /*09d4*/ 	.word	0x00000000


	//----- nvinfo : EIATTR_CBANK_PARAM_SIZE
	.align		4
.L_54:
        /*09d8*/ 	.byte	0x03, 0x19
        /*09da*/ 	.short	0x0800


	//----- nvinfo : EIATTR_PARAM_CBANK
	.align		4
        /*09dc*/ 	.byte	0x04, 0x0a
        /*09de*/ 	.short	(.L_56 - .L_55)
	.align		4
.L_55:
        /*09e0*/ 	.word	index@(.nv.constant0._ZN7cutlass13device_kernelINS_4gemm6kernel13GemmUniversalIN4cute5tupleIJiiiiEEENS1_10collective13CollectiveMmaINS1_35MainloopSm100TmaUmmaWarpSpecializedILi4ELi2ELi4ENS5_IJNS4_1CILi2EEESB_NSA_ILi1EEEEEEEENS5_IJNSA_ILi64EEENSA_ILi256EEENSA_ILi32EEEEEENS_12float_e5m2_tENS5_IJlSC_lEEESJ_SK_NS4_8TiledMMAINS4_8MMA_AtomIJNS4_10MMA_TraitsINS4_19SM100_MMA_F8F6F4_SSEJSJ_SJ_fSF_SG_NS4_17integral_constantINS4_4UMMA5MajorELSR_0EEESS_NSP_INSQ_7ScaleInELST_0EEESU_EEEEEENS4_6LayoutINS5_IJSC_SC_SC_EEENS5_IJNSA_ILi0EEESZ_SZ_EEEEENS5_IJNS4_10UnderscoreES12_S12_EEEEENS4_23SM90_TMA_LOAD_MULTICASTENS4_14ComposedLayoutINS4_7SwizzleILi1ELi4ELi3EEENS4_18smem_ptr_flag_bitsILi8EEENSX_INS5_IJNSA_ILi8EEESH_EEENS5_IJSH_SC_EEEEEEEvNS4_8identityES15_S1F_vS1G_EENS_8epilogue10collective18CollectiveEpilogueINS1I_23Sm100TmaWarpSpecializedILi4ELi2ELi32ELb0ELb0EEEJSI_NS5_IJNSX_ISF_SC_EES1N_EEESJ_SK_SJ_SK_NS1I_6fusion15FusionCallbacksIS1M_NS1P_17LinearCombinationISJ_fSJ_fLNS_15FloatRoundStyleE2EEESI_S1O_JEEENS4_5SM1004TMEM4LOAD26SM100_TMEM_LOAD_16dp32b32xENS4_13SM90_TMA_LOADENS16_INS17_ILi2ELi4ELi3EEES1A_NSX_INS5_IJS1B_SF_EEENS5_IJSF_SC_EEEEEEENS4_39AutoVectorizingCopyWithAssumedAlignmentILi128EEENS4_14SM90_TMA_STOREES24_S26_S26_EEEvvEEEEvNT_6ParamsE)
        /*09e4*/ 	.short	0x0380
        /*09e6*/ 	.short	0x0800


	//----- nvinfo : EIATTR_SW_WAR
	.align		4
.L_56:
        /*09e8*/ 	.byte	0x04, 0x36
        /*09ea*/ 	.short	(.L_58 - .L_57)
.L_57:
        /*09ec*/ 	.word	0x00000008
.L_58:


//--------------------- .nv.callgraph             --------------------------
	.section	.nv.callgraph,"",@"SHT_CUDA_CALLGRAPH"
	.align	4
	.sectionentsize	8
	.align		4
        /*0000*/ 	.word	0x00000000
	.align		4
        /*0004*/ 	.word	0xffffffff
	.align		4
        /*0008*/ 	.word	index@(_ZN7cutlass13device_kernelINS_4gemm6kernel13GemmUniversalIN4cute5tupleIJiiiiEEENS1_10collective13CollectiveMmaINS1_35MainloopSm100TmaUmmaWarpSpecializedILi4ELi2ELi4ENS5_IJNS4_1CILi2EEESB_NSA_ILi1EEEEEEEENS5_IJNSA_ILi64EEENSA_ILi256EEENSA_ILi32EEEEEENS_12float_e5m2_tENS5_IJlSC_lEEESJ_SK_NS4_8TiledMMAINS4_8MMA_AtomIJNS4_10MMA_TraitsINS4_19SM100_MMA_F8F6F4_SSEJSJ_SJ_fSF_SG_NS4_17integral_constantINS4_4UMMA5MajorELSR_0EEESS_NSP_INSQ_7ScaleInELST_0EEESU_EEEEEENS4_6LayoutINS5_IJSC_SC_SC_EEENS5_IJNSA_ILi0EEESZ_SZ_EEEEENS5_IJNS4_10UnderscoreES12_S12_EEEEENS4_23SM90_TMA_LOAD_MULTICASTENS4_14ComposedLayoutINS4_7SwizzleILi1ELi4ELi3EEENS4_18smem_ptr_flag_bitsILi8EEENSX_INS5_IJNSA_ILi8EEESH_EEENS5_IJSH_SC_EEEEEEEvNS4_8identityES15_S1F_vS1G_EENS_8epilogue10collective18CollectiveEpilogueINS1I_23Sm100TmaWarpSpecializedILi4ELi2ELi32ELb0ELb0EEEJSI_NS5_IJNSX_ISF_SC_EES1N_EEESJ_SK_SJ_SK_NS1I_6fusion15FusionCallbacksIS1M_NS1P_17LinearCombinationISJ_fSJ_fLNS_15FloatRoundStyleE2EEESI_S1O_JEEENS4_5SM1004TMEM4LOAD26SM100_TMEM_LOAD_16dp32b32xENS4_13SM90_TMA_LOADENS16_INS17_ILi2ELi4ELi3EEES1A_NSX_INS5_IJS1B_SF_EEENS5_IJSF_SC_EEEEEEENS4_39AutoVectorizingCopyWithAssumedAlignmentILi128EEENS4_14SM90_TMA_STOREES24_S26_S26_EEEvvEEEEvNT_6ParamsE)
	.align		4
        /*000c*/ 	.word	index@(__assertfail)
	.align		4
        /*0010*/ 	.word	0x00000000
	.align		4
        /*0014*/ 	.word	0xfffffffe
	.align		4
        /*0018*/ 	.word	0x00000000
	.align		4
        /*001c*/ 	.word	0xfffffffd
	.align		4
        /*0020*/ 	.word	0x00000000
	.align		4
        /*0024*/ 	.word	0xfffffffc


//--------------------- .nv.constant4             --------------------------
	.section	.nv.constant4,"a",@progbits
	.align	8
	.align		8
.nv.constant4:
        /*0000*/ 	.dword	__assertfail
	.align		8
        /*0008*/ 	.dword	__unnamed_1
	.align		8
        /*0010*/ 	.dword	__unnamed_2
	.align		8
        /*0018*/ 	.dword	__unnamed_3
	.align		8
        /*0020*/ 	.dword	_ZN39_INTERNAL_d5730077_4_k_cu_f7afed70_91674cuda3std3__45__cpo5beginE
	.align		8
        /*0028*/ 	.dword	_ZN39_INTERNAL_d5730077_4_k_cu_f7afed70_91674cuda3std3__45__cpo3endE
	.align		8
        /*0030*/ 	.dword	_ZN39_INTERNAL_d5730077_4_k_cu_f7afed70_91674cuda3std3__45__cpo6cbeginE
	.align		8
        /*0038*/ 	.dword	_ZN39_INTERNAL_d5730077_4_k_cu_f7afed70_91674cuda3std3__45__cpo4cendE
	.align		8
        /*0040*/ 	.dword	_ZN39_INTERNAL_d5730077_4_k_cu_f7afed70_91674cuda3std3__441_GLOBAL__N__d5730077_4_k_cu_f7afed70_91676ignoreE
	.align		8
        /*0048*/ 	.dword	_ZN39_INTERNAL_d5730077_4_k_cu_f7afed70_91674cuda3std3__419piecewise_constructE
	.align		8
        /*0050*/ 	.dword	_ZN39_INTERNAL_d5730077_4_k_cu_f7afed70_91674cuda3std3__48in_placeE
	.align		8
        /*0058*/ 	.dword	_ZN39_INTERNAL_d5730077_4_k_cu_f7afed70_91674cuda3std6ranges3__45__cpo4swapE
	.align		8
        /*0060*/ 	.dword	_ZN39_INTERNAL_d5730077_4_k_cu_f7afed70_91674cuda3std6ranges3__45__cpo9iter_moveE
	.align		8
        /*0068*/ 	.dword	_ZN39_INTERNAL_d5730077_4_k_cu_f7afed70_91674cute7productE
	.align		8
        /*0070*/ 	.dword	_ZN39_INTERNAL_d5730077_4_k_cu_f7afed70_91674cute1_E
	.align		8
        /*0078*/ 	.dword	$str$25
	.align		8
        /*0080*/ 	.dword	$str$26
	.align		8
        /*0088*/ 	.dword	$str$27
	.align		8
        /*0090*/ 	.dword	$str$28


//--------------------- .text._ZN7cutlass13device_kernelINS_4gemm6kernel13GemmUniversalIN4cute5tupleIJiiiiEEENS1_10collective13CollectiveMmaINS1_35MainloopSm100TmaUmmaWarpSpecializedILi4ELi2ELi4ENS5_IJNS4_1CILi2EEESB_NSA_ILi1EEEEEEEENS5_IJNSA_ILi64EEENSA_ILi256EEENSA_ILi32EEEEEENS_12float_e5m2_tENS5_IJlSC_lEEESJ_SK_NS4_8TiledMMAINS4_8MMA_AtomIJNS4_10MMA_TraitsINS4_19SM100_MMA_F8F6F4_SSEJSJ_SJ_fSF_SG_NS4_17integral_constantINS4_4UMMA5MajorELSR_0EEESS_NSP_INSQ_7ScaleInELST_0EEESU_EEEEEENS4_6LayoutINS5_IJSC_SC_SC_EEENS5_IJNSA_ILi0EEESZ_SZ_EEEEENS5_IJNS4_10UnderscoreES12_S12_EEEEENS4_23SM90_TMA_LOAD_MULTICASTENS4_14ComposedLayoutINS4_7SwizzleILi1ELi4ELi3EEENS4_18smem_ptr_flag_bitsILi8EEENSX_INS5_IJNSA_ILi8EEESH_EEENS5_IJSH_SC_EEEEEEEvNS4_8identityES15_S1F_vS1G_EENS_8epilogue10collective18CollectiveEpilogueINS1I_23Sm100TmaWarpSpecializedILi4ELi2ELi32ELb0ELb0EEEJSI_NS5_IJNSX_ISF_SC_EES1N_EEESJ_SK_SJ_SK_NS1I_6fusion15FusionCallbacksIS1M_NS1P_17LinearCombinationISJ_fSJ_fLNS_15FloatRoundStyleE2EEESI_S1O_JEEENS4_5SM1004TMEM4LOAD26SM100_TMEM_LOAD_16dp32b32xENS4_13SM90_TMA_LOADENS16_INS17_ILi2ELi4ELi3EEES1A_NSX_INS5_IJS1B_SF_EEENS5_IJSF_SC_EEEEEEENS4_39AutoVectorizingCopyWithAssumedAlignmentILi128EEENS4_14SM90_TMA_STOREES24_S26_S26_EEEvvEEEEvNT_6ParamsE --------------------------
	.section	.text._ZN7cutlass13device_kernelINS_4gemm6kernel13GemmUniversalIN4cute5tupleIJiiiiEEENS1_10collective13CollectiveMmaINS1_35MainloopSm100TmaUmmaWarpSpecializedILi4ELi2ELi4ENS5_IJNS4_1CILi2EEESB_NSA_ILi1EEEEEEEENS5_IJNSA_ILi64EEENSA_ILi256EEENSA_ILi32EEEEEENS_12float_e5m2_tENS5_IJlSC_lEEESJ_SK_NS4_8TiledMMAINS4_8MMA_AtomIJNS4_10MMA_TraitsINS4_19SM100_MMA_F8F6F4_SSEJSJ_SJ_fSF_SG_NS4_17integral_constantINS4_4UMMA5MajorELSR_0EEESS_NSP_INSQ_7ScaleInELST_0EEESU_EEEEEENS4_6LayoutINS5_IJSC_SC_SC_EEENS5_IJNSA_ILi0EEESZ_SZ_EEEEENS5_IJNS4_10UnderscoreES12_S12_EEEEENS4_23SM90_TMA_LOAD_MULTICASTENS4_14ComposedLayoutINS4_7SwizzleILi1ELi4ELi3EEENS4_18smem_ptr_flag_bitsILi8EEENSX_INS5_IJNSA_ILi8EEESH_EEENS5_IJSH_SC_EEEEEEEvNS4_8identityES15_S1F_vS1G_EENS_8epilogue10collective18CollectiveEpilogueINS1I_23Sm100TmaWarpSpecializedILi4ELi2ELi32ELb0ELb0EEEJSI_NS5_IJNSX_ISF_SC_EES1N_EEESJ_SK_SJ_SK_NS1I_6fusion15FusionCallbacksIS1M_NS1P_17LinearCombinationISJ_fSJ_fLNS_15FloatRoundStyleE2EEESI_S1O_JEEENS4_5SM1004TMEM4LOAD26SM100_TMEM_LOAD_16dp32b32xENS4_13SM90_TMA_LOADENS16_INS17_ILi2ELi4ELi3EEES1A_NSX_INS5_IJS1B_SF_EEENS5_IJSF_SC_EEEEEEENS4_39AutoVectorizingCopyWithAssumedAlignmentILi128EEENS4_14SM90_TMA_STOREES24_S26_S26_EEEvvEEEEvNT_6ParamsE,"ax",@progbits
	.align	128
.text._ZN7cutlass13device_kernelINS_4gemm6kernel13GemmUniversalIN4cute5tupleIJiiiiEEENS1_10collective13CollectiveMmaINS1_35MainloopSm100TmaUmmaWarpSpecializedILi4ELi2ELi4ENS5_IJNS4_1CILi2EEESB_NSA_ILi1EEEEEEEENS5_IJNSA_ILi64EEENSA_ILi256EEENSA_ILi32EEEEEENS_12float_e5m2_tENS5_IJlSC_lEEESJ_SK_NS4_8TiledMMAINS4_8MMA_AtomIJNS4_10MMA_TraitsINS4_19SM100_MMA_F8F6F4_SSEJSJ_SJ_fSF_SG_NS4_17integral_constantINS4_4UMMA5MajorELSR_0EEESS_NSP_INSQ_7ScaleInELST_0EEESU_EEEEEENS4_6LayoutINS5_IJSC_SC_SC_EEENS5_IJNSA_ILi0EEESZ_SZ_EEEEENS5_IJNS4_10UnderscoreES12_S12_EEEEENS4_23SM90_TMA_LOAD_MULTICASTENS4_14ComposedLayoutINS4_7SwizzleILi1ELi4ELi3EEENS4_18smem_ptr_flag_bitsILi8EEENSX_INS5_IJNSA_ILi8EEESH_EEENS5_IJSH_SC_EEEEEEEvNS4_8identityES15_S1F_vS1G_EENS_8epilogue10collective18CollectiveEpilogueINS1I_23Sm100TmaWarpSpecializedILi4ELi2ELi32ELb0ELb0EEEJSI_NS5_IJNSX_ISF_SC_EES1N_EEESJ_SK_SJ_SK_NS1I_6fusion15FusionCallbacksIS1M_NS1P_17LinearCombinationISJ_fSJ_fLNS_15FloatRoundStyleE2EEESI_S1O_JEEENS4_5SM1004TMEM4LOAD26SM100_TMEM_LOAD_16dp32b32xENS4_13SM90_TMA_LOADENS16_INS17_ILi2ELi4ELi3EEES1A_NSX_INS5_IJS1B_SF_EEENS5_IJSF_SC_EEEEEEENS4_39AutoVectorizingCopyWithAssumedAlignmentILi128EEENS4_14SM90_TMA_STOREES24_S26_S26_EEEvvEEEEvNT_6ParamsE:
        .type           _ZN7cutlass13device_kernelINS_4gemm6kernel13GemmUniversalIN4cute5tupleIJiiiiEEENS1_10collective13CollectiveMmaINS1_35MainloopSm100TmaUmmaWarpSpecializedILi4ELi2ELi4ENS5_IJNS4_1CILi2EEESB_NSA_ILi1EEEEEEEENS5_IJNSA_ILi64EEENSA_ILi256EEENSA_ILi32EEEEEENS_12float_e5m2_tENS5_IJlSC_lEEESJ_SK_NS4_8TiledMMAINS4_8MMA_AtomIJNS4_10MMA_TraitsINS4_19SM100_MMA_F8F6F4_SSEJSJ_SJ_fSF_SG_NS4_17integral_constantINS4_4UMMA5MajorELSR_0EEESS_NSP_INSQ_7ScaleInELST_0EEESU_EEEEEENS4_6LayoutINS5_IJSC_SC_SC_EEENS5_IJNSA_ILi0EEESZ_SZ_EEEEENS5_IJNS4_10UnderscoreES12_S12_EEEEENS4_23SM90_TMA_LOAD_MULTICASTENS4_14ComposedLayoutINS4_7SwizzleILi1ELi4ELi3EEENS4_18smem_ptr_flag_bitsILi8EEENSX_INS5_IJNSA_ILi8EEESH_EEENS5_IJSH_SC_EEEEEEEvNS4_8identityES15_S1F_vS1G_EENS_8epilogue10collective18CollectiveEpilogueINS1I_23Sm100TmaWarpSpecializedILi4ELi2ELi32ELb0ELb0EEEJSI_NS5_IJNSX_ISF_SC_EES1N_EEESJ_SK_SJ_SK_NS1I_6fusion15FusionCallbacksIS1M_NS1P_17LinearCombinationISJ_fSJ_fLNS_15FloatRoundStyleE2EEESI_S1O_JEEENS4_5SM1004TMEM4LOAD26SM100_TMEM_LOAD_16dp32b32xENS4_13SM90_TMA_LOADENS16_INS17_ILi2ELi4ELi3EEES1A_NSX_INS5_IJS1B_SF_EEENS5_IJSF_SC_EEEEEEENS4_39AutoVectorizingCopyWithAssumedAlignmentILi128EEENS4_14SM90_TMA_STOREES24_S26_S26_EEEvvEEEEvNT_6ParamsE,@function
        .size           _ZN7cutlass13device_kernelINS_4gemm6kernel13GemmUniversalIN4cute5tupleIJiiiiEEENS1_10collective13CollectiveMmaINS1_35MainloopSm100TmaUmmaWarpSpecializedILi4ELi2ELi4ENS5_IJNS4_1CILi2EEESB_NSA_ILi1EEEEEEEENS5_IJNSA_ILi64EEENSA_ILi256EEENSA_ILi32EEEEEENS_12float_e5m2_tENS5_IJlSC_lEEESJ_SK_NS4_8TiledMMAINS4_8MMA_AtomIJNS4_10MMA_TraitsINS4_19SM100_MMA_F8F6F4_SSEJSJ_SJ_fSF_SG_NS4_17integral_constantINS4_4UMMA5MajorELSR_0EEESS_NSP_INSQ_7ScaleInELST_0EEESU_EEEEEENS4_6LayoutINS5_IJSC_SC_SC_EEENS5_IJNSA_ILi0EEESZ_SZ_EEEEENS5_IJNS4_10UnderscoreES12_S12_EEEEENS4_23SM90_TMA_LOAD_MULTICASTENS4_14ComposedLayoutINS4_7SwizzleILi1ELi4ELi3EEENS4_18smem_ptr_flag_bitsILi8EEENSX_INS5_IJNSA_ILi8EEESH_EEENS5_IJSH_SC_EEEEEEEvNS4_8identityES15_S1F_vS1G_EENS_8epilogue10collective18CollectiveEpilogueINS1I_23Sm100TmaWarpSpecializedILi4ELi2ELi32ELb0ELb0EEEJSI_NS5_IJNSX_ISF_SC_EES1N_EEESJ_SK_SJ_SK_NS1I_6fusion15FusionCallbacksIS1M_NS1P_17LinearCombinationISJ_fSJ_fLNS_15FloatRoundStyleE2EEESI_S1O_JEEENS4_5SM1004TMEM4LOAD26SM100_TMEM_LOAD_16dp32b32xENS4_13SM90_TMA_LOADENS16_INS17_ILi2ELi4ELi3EEES1A_NSX_INS5_IJS1B_SF_EEENS5_IJSF_SC_EEEEEEENS4_39AutoVectorizingCopyWithAssumedAlignmentILi128EEENS4_14SM90_TMA_STOREES24_S26_S26_EEEvvEEEEvNT_6ParamsE,(.L_x_177 - _ZN7cutlass13device_kernelINS_4gemm6kernel13GemmUniversalIN4cute5tupleIJiiiiEEENS1_10collective13CollectiveMmaINS1_35MainloopSm100TmaUmmaWarpSpecializedILi4ELi2ELi4ENS5_IJNS4_1CILi2EEESB_NSA_ILi1EEEEEEEENS5_IJNSA_ILi64EEENSA_ILi256EEENSA_ILi32EEEEEENS_12float_e5m2_tENS5_IJlSC_lEEESJ_SK_NS4_8TiledMMAINS4_8MMA_AtomIJNS4_10MMA_TraitsINS4_19SM100_MMA_F8F6F4_SSEJSJ_SJ_fSF_SG_NS4_17integral_constantINS4_4UMMA5MajorELSR_0EEESS_NSP_INSQ_7ScaleInELST_0EEESU_EEEEEENS4_6LayoutINS5_IJSC_SC_SC_EEENS5_IJNSA_ILi0EEESZ_SZ_EEEEENS5_IJNS4_10UnderscoreES12_S12_EEEEENS4_23SM90_TMA_LOAD_MULTICASTENS4_14ComposedLayoutINS4_7SwizzleILi1ELi4ELi3EEENS4_18smem_ptr_flag_bitsILi8EEENSX_INS5_IJNSA_ILi8EEESH_EEENS5_IJSH_SC_EEEEEEEvNS4_8identityES15_S1F_vS1G_EENS_8epilogue10collective18CollectiveEpilogueINS1I_23Sm100TmaWarpSpecializedILi4ELi2ELi32ELb0ELb0EEEJSI_NS5_IJNSX_ISF_SC_EES1N_EEESJ_SK_SJ_SK_NS1I_6fusion15FusionCallbacksIS1M_NS1P_17LinearCombinationISJ_fSJ_fLNS_15FloatRoundStyleE2EEESI_S1O_JEEENS4_5SM1004TMEM4LOAD26SM100_TMEM_LOAD_16dp32b32xENS4_13SM90_TMA_LOADENS16_INS17_ILi2ELi4ELi3EEES1A_NSX_INS5_IJS1B_SF_EEENS5_IJSF_SC_EEEEEEENS4_39AutoVectorizingCopyWithAssumedAlignmentILi128EEENS4_14SM90_TMA_STOREES24_S26_S26_EEEvvEEEEvNT_6ParamsE)
        .other          _ZN7cutlass13device_kernelINS_4gemm6kernel13GemmUniversalIN4cute5tupleIJiiiiEEENS1_10collective13CollectiveMmaINS1_35MainloopSm100TmaUmmaWarpSpecializedILi4ELi2ELi4ENS5_IJNS4_1CILi2EEESB_NSA_ILi1EEEEEEEENS5_IJNSA_ILi64EEENSA_ILi256EEENSA_ILi32EEEEEENS_12float_e5m2_tENS5_IJlSC_lEEESJ_SK_NS4_8TiledMMAINS4_8MMA_AtomIJNS4_10MMA_TraitsINS4_19SM100_MMA_F8F6F4_SSEJSJ_SJ_fSF_SG_NS4_17integral_constantINS4_4UMMA5MajorELSR_0EEESS_NSP_INSQ_7ScaleInELST_0EEESU_EEEEEENS4_6LayoutINS5_IJSC_SC_SC_EEENS5_IJNSA_ILi0EEESZ_SZ_EEEEENS5_IJNS4_10UnderscoreES12_S12_EEEEENS4_23SM90_TMA_LOAD_MULTICASTENS4_14ComposedLayoutINS4_7SwizzleILi1ELi4ELi3EEENS4_18smem_ptr_flag_bitsILi8EEENSX_INS5_IJNSA_ILi8EEESH_EEENS5_IJSH_SC_EEEEEEEvNS4_8identityES15_S1F_vS1G_EENS_8epilogue10collective18CollectiveEpilogueINS1I_23Sm100TmaWarpSpecializedILi4ELi2ELi32ELb0ELb0EEEJSI_NS5_IJNSX_ISF_SC_EES1N_EEESJ_SK_SJ_SK_NS1I_6fusion15FusionCallbacksIS1M_NS1P_17LinearCombinationISJ_fSJ_fLNS_15FloatRoundStyleE2EEESI_S1O_JEEENS4_5SM1004TMEM4LOAD26SM100_TMEM_LOAD_16dp32b32xENS4_13SM90_TMA_LOADENS16_INS17_ILi2ELi4ELi3EEES1A_NSX_INS5_IJS1B_SF_EEENS5_IJSF_SC_EEEEEEENS4_39AutoVectorizingCopyWithAssumedAlignmentILi128EEENS4_14SM90_TMA_STOREES24_S26_S26_EEEvvEEEEvNT_6ParamsE,@"STO_CUDA_ENTRY STV_DEFAULT"
_ZN7cutlass13device_kernelINS_4gemm6kernel13GemmUniversalIN4cute5tupleIJiiiiEEENS1_10collective13CollectiveMmaINS1_35MainloopSm100TmaUmmaWarpSpecializedILi4ELi2ELi4ENS5_IJNS4_1CILi2EEESB_NSA_ILi1EEEEEEEENS5_IJNSA_ILi64EEENSA_ILi256EEENSA_ILi32EEEEEENS_12float_e5m2_tENS5_IJlSC_lEEESJ_SK_NS4_8TiledMMAINS4_8MMA_AtomIJNS4_10MMA_TraitsINS4_19SM100_MMA_F8F6F4_SSEJSJ_SJ_fSF_SG_NS4_17integral_constantINS4_4UMMA5MajorELSR_0EEESS_NSP_INSQ_7ScaleInELST_0EEESU_EEEEEENS4_6LayoutINS5_IJSC_SC_SC_EEENS5_IJNSA_ILi0EEESZ_SZ_EEEEENS5_IJNS4_10UnderscoreES12_S12_EEEEENS4_23SM90_TMA_LOAD_MULTICASTENS4_14ComposedLayoutINS4_7SwizzleILi1ELi4ELi3EEENS4_18smem_ptr_flag_bitsILi8EEENSX_INS5_IJNSA_ILi8EEESH_EEENS5_IJSH_SC_EEEEEEEvNS4_8identityES15_S1F_vS1G_EENS_8epilogue10collective18CollectiveEpilogueINS1I_23Sm100TmaWarpSpecializedILi4ELi2ELi32ELb0ELb0EEEJSI_NS5_IJNSX_ISF_SC_EES1N_EEESJ_SK_SJ_SK_NS1I_6fusion15FusionCallbacksIS1M_NS1P_17LinearCombinationISJ_fSJ_fLNS_15FloatRoundStyleE2EEESI_S1O_JEEENS4_5SM1004TMEM4LOAD26SM100_TMEM_LOAD_16dp32b32xENS4_13SM90_TMA_LOADENS16_INS17_ILi2ELi4ELi3EEES1A_NSX_INS5_IJS1B_SF_EEENS5_IJSF_SC_EEEEEEENS4_39AutoVectorizingCopyWithAssumedAlignmentILi128EEENS4_14SM90_TMA_STOREES24_S26_S26_EEEvvEEEEvNT_6ParamsE:
[----:B------:R-:W1:Y:S01]  /*0000*/  LDC R1, c[0x0][0x37c] ;  /* 0x0000df00ff017b82 */ /* 0x000e620000000800 */
[----:B------:R-:W2:Y:S01]  /*0010*/  S2R R95, SR_TID.X ;  /* 0x00000000005f7919 */ /* 0x000ea20000002100 */
[----:B------:R-:W3:Y:S01]  /*0020*/  LDCU.64 UR8, c[0x0][0x890] ;  /* 0x00011200ff0877ac */ /* 0x000ee20008000a00 */
[----:B------:R-:W-:Y:S02]  /*0030*/  PRMT R85, RZ, 0x7610, R85 ;  /* 0x00007610ff557816 */ /* 0x000fe40000000055 */
[----:B------:R-:W-:Y:S01]  /*0040*/  ELECT P3, URZ, PT ;  /* 0x0000000000ff782f */ /* 0x000fe20003860000 */
[----:B---3--:R-:W-:-:S04]  /*0050*/  UISETP.NE.U32.AND UP0, UPT, UR8, URZ, UPT ;  /* 0x000000ff0800728c */ /* 0x008fc8000bf05070 */
[----:B------:R-:W-:Y:S01]  /*0060*/  UISETP.NE.AND.EX UP0, UPT, UR9, URZ, UPT, UP0 ;  /* 0x000000ff0900728c */ /* 0x000fe2000bf05300 */
[----:B--2---:R-:W-:-:S05]  /*0070*/  SHF.R.U32.HI R86, RZ, 0x5, R95 ;  /* 0x00000005ff567819 */ /* 0x004fca000001165f */
[----:B------:R-:W2:Y:S02]  /*0080*/  SHFL.IDX PT, R0, R86, RZ, 0x1f ;  /* 0x00001fff56007589 */ /* 0x000ea400000e0000 */
[----:B--2---:R-:W-:Y:S01]  /*0090*/  R2UR UR17, R0 ;  /* 0x00000000001172ca */ /* 0x004fe200000e0000 */
[----:B-1----:R-:W-:-:S14]  /*00a0*/  BRA.U UP0, `(.L_x_0) ;  /* 0x0000000100307547 */ /* 0x002fdc000b800000 */
[----:B------:R-:W1:Y:S02]  /*00b0*/  LDCU.64 UR4, c[0x0][0x888] ;  /* 0x00011100ff0477ac */ /* 0x000e640008000a00 */
[----:B-1----:R-:W-:-:S04]  /*00c0*/  UISETP.NE.U32.AND UP0, UPT, UR4, URZ, UPT ;  /* 0x000000ff0400728c */ /* 0x002fc8000bf05070 */
[----:B------:R-:W-:-:S09]  /*00d0*/  UISETP.NE.AND.EX UP0, UPT, UR5, URZ, UPT, UP0 ;  /* 0x000000ff0500728c */ /* 0x000fd2000bf05300 */
[----:B------:R-:W-:Y:S05]  /*00e0*/  BRA.U !UP0, `(.L_x_1) ;  /* 0x0000000108147547 */ /* 0x000fea000b800000 */
[----:B------:R-:W1:Y:S01]  /*00f0*/  LDC.64 R2, c[0x0][0x888] ;  /* 0x00022200ff027b82 */ /* 0x000e620000000a00 */
[----:B------:R-:W1:Y:S02]  /*0100*/  LDCU.64 UR4, c[0x0][0x358] ;  /* 0x00006b00ff0477ac */ /* 0x000e640008000a00 */
[----:B-1----:R1:W5:Y:S01]  /*0110*/  LDG.E R41, desc[UR4][R2.64] ;  /* 0x0000000402297981 */ /* 0x002362000c1e1900 */
[----:B------:R-:W-:Y:S01]  /*0120*/  HFMA2 R85, -RZ, RZ, 0, 5.9604644775390625e-08 ;  /* 0x00000001ff557431 */ /* 0x000fe200000001ff */
[----:B------:R-:W-:Y:S05]  /*0130*/  BRA `(.L_x_0) ;  /* 0x00000000000c7947 */ /* 0x000fea0003800000 */
.L_x_1:
[----:B------:R-:W1:Y:S01]  /*0140*/  LDCU UR4, c[0x0][0x880] ;  /* 0x00011000ff0477ac */ /* 0x000e620008000800 */
[----:B------:R-:W-:Y:S01]  /*0150*/  HFMA2 R85, -RZ, RZ, 0, 5.9604644775390625e-08 ;  /* 0x00000001ff557431 */ /* 0x000fe200000001ff */
[----:B-1----:R-:W-:-:S07]  /*0160*/  MOV R41, UR4 ;  /* 0x0000000400297c02 */ /* 0x002fce0008000f00 */
.L_x_0:
[----:B------:R-:W2:Y:S02]  /*0170*/  LDCU.64 UR4, c[0x0][0x8b0] ;  /* 0x00011600ff0477ac */ /* 0x000ea40008000a00 */
[----:B--2---:R-:W-:-:S04]  /*0180*/  UISETP.NE.U32.AND UP0, UPT, UR4, URZ, UPT ;  /* 0x000000ff0400728c */ /* 0x004fc8000bf05070 */
[----:B------:R-:W-:-:S09]  /*0190*/  UISETP.NE.AND.EX UP0, UPT, UR5, URZ, UPT, UP0 ;  /* 0x000000ff0500728c */ /* 0x000fd2000bf05300 */
[----:B------:R-:W-:Y:S05]  /*01a0*/  BRA.U UP0, `(.L_x_2) ;  /* 0x0000000100287547 */ /* 0x000fea000b800000 */
[----:B------:R-:W2:Y:S02]  /*01b0*/  LDCU.64 UR4, c[0x0][0x8a8] ;  /* 0x00011500ff0477ac */ /* 0x000ea40008000a00 */
[----:B--2---:R-:W-:-:S04]  /*01c0*/  UISETP.NE.U32.AND UP0, UPT, UR4, URZ, UPT ;  /* 0x000000ff0400728c */ /* 0x004fc8000bf05070 */
[----:B------:R-:W-:-:S09]  /*01d0*/  UISETP.NE.AND.EX UP0, UPT, UR5, URZ, UPT, UP0 ;  /* 0x000000ff0500728c */ /* 0x000fd2000bf05300 */
[----:B------:R-:W-:Y:S05]  /*01e0*/  BRA.U !UP0, `(.L_x_3) ;  /* 0x0000000108107547 */ /* 0x000fea000b800000 */
[----:B------:R-:W2:Y:S01]  /*01f0*/  LDC.64 R38, c[0x0][0x8a8] ;  /* 0x00022a00ff267b82 */ /* 0x000ea20000000a00 */
[----:B------:R-:W2:Y:S02]  /*0200*/  LDCU.64 UR4, c[0x0][0x358] ;  /* 0x00006b00ff0477ac */ /* 0x000ea40008000a00 */
[----:B--2---:R2:W5:Y:S01]  /*0210*/  LDG.E R38, desc[UR4][R38.64] ;  /* 0x0000000426267981 */ /* 0x004562000c1e1900 */
[----:B------:R-:W-:Y:S05]  /*0220*/  BRA `(.L_x_2) ;  /* 0x0000000000087947 */ /* 0x000fea0003800000 */
.L_x_3:
[----:B------:R-:W2:Y:S02]  /*0230*/  LDCU UR4, c[0x0][0x8a0] ;  /* 0x00011400ff0477ac */ /* 0x000ea40008000800 */
[----:B--2---:R-:W-:Y:S02]  /*0240*/  MOV R38, UR4 ;  /* 0x0000000400267c02 */ /* 0x004fe40008000f00 */
.L_x_2:
[----:B------:R-:W-:Y:S01]  /*0250*/  IMAD.U32 R0, RZ, RZ, UR17 ;  /* 0x00000011ff007e24 */ /* 0x000fe2000f8e00ff */
[----:B------:R-:W-:Y:S04]  /*0260*/  BSSY.RECONVERGENT B0, `(.L_x_4) ;  /* 0x000000c000007945 */ /* 0x000fe80003800200 */
[C---:B------:R-:W-:Y:S02]  /*0270*/  ISETP.NE.OR P1, PT, R0.reuse, 0x1, !P3 ;  /* 0x000000010000780c */ /* 0x040fe40005f25670 */
[----:B------:R-:W-:-:S11]  /*0280*/  ISETP.NE.OR P0, PT, R0, 0x3, !P3 ;  /* 0x000000030000780c */ /* 0x000fd60005f05670 */
[----:B------:R-:W-:Y:S05]  /*0290*/  @P1 BRA `(.L_x_5) ;  /* 0x0000000000201947 */ /* 0x000fea0003800000 */
[----:B------:R-:W3:Y:S02]  /*02a0*/  LDCU.64 UR4, c[0x0][0x348] ;  /* 0x00006900ff0477ac */ /* 0x000ee40008000a00 */
[----:B---3--:R-:W-:Y:S02]  /*02b0*/  UIADD3 UR6, UP1, UPT, UR4, 0x80, URZ ;  /* 0x0000008004067890 */ /* 0x008fe4000ff3e0ff */
[----:B------:R-:W-:Y:S02]  /*02c0*/  UIADD3 UR4, UP0, UPT, UR4, 0x180, URZ ;  /* 0x0000018004047890 */ /* 0x000fe4000ff1e0ff */
[----:B------:R-:W-:Y:S02]  /*02d0*/  UIADD3.X UR7, UPT, UPT, URZ, UR5, URZ, UP1, !UPT ;  /* 0x00000005ff077290 */ /* 0x000fe40008ffe4ff */
[----:B------:R-:W-:-:S07]  /*02e0*/  UIADD3.X UR5, UPT, UPT, URZ, UR5, URZ, UP0, !UPT ;  /* 0x00000005ff057290 */ /* 0x000fce00087fe4ff */
[----:B------:R3:W-:Y:S02]  /*02f0*/  UTMACCTL.PF [UR6] ;  /* 0x00000000060079b9 */ /* 0x0007e40008040000 */
[----:B------:R3:W-:Y:S02]  /*0300*/  UTMACCTL.PF [UR4] ;  /* 0x00000000040079b9 */ /* 0x0007e40008040000 */
[----:B---3--:R-:W-:Y:S01]  /*0310*/  NOP ;  /* 0x0000000000007918 */ /* 0x008fe20000000000 */
.L_x_5:
[----:B------:R-:W-:Y:S05]  /*0320*/  BSYNC.RECONVERGENT B0 ;  /* 0x0000000000007941 */ /* 0x000fea0003800200 */
.L_x_4:
[----:B------:R-:W-:Y:S04]  /*0330*/  BSSY.RECONVERGENT B0, `(.L_x_6) ;  /* 0x000000a000007945 */ /* 0x000fe80003800200 */
        /* <DEDUP_REMOVED lines=9> */
.L_x_7:
[----:B------:R-:W-:Y:S05]  /*03d0*/  BSYNC.RECONVERGENT B0 ;  /* 0x0000000000007941 */ /* 0x000fea0003800200 */
.L_x_6:
[----:B------:R-:W3:Y:S01]  /*03e0*/  LDCU.64 UR4, c[0x0][0x888] ;  /* 0x00011100ff0477ac */ /* 0x000ee20008000a00 */
[----:B------:R-:W-:Y:S02]  /*03f0*/  UISETP.EQ.U32.AND UP1, UPT, UR8, URZ, UPT ;  /* 0x000000ff0800728c */ /* 0x000fe4000bf22070 */
[----:B------:R-:W-:Y:S02]  /*0400*/  UPLOP3.LUT UP3, UPT, UPT, UPT, UPT, 0x80, 0x8 ;  /* 0x000000000008789c */ /* 0x000fe40003f6f070 */
[----:B---3--:R-:W-:-:S04]  /*0410*/  UISETP.NE.U32.AND UP0, UPT, UR4, URZ, UPT ;  /* 0x000000ff0400728c */ /* 0x008fc8000bf05070 */
[----:B------:R-:W-:-:S04]  /*0420*/  UISETP.NE.AND.EX UP0, UPT, UR5, URZ, UPT, UP0 ;  /* 0x000000ff0500728c */ /* 0x000fc8000bf05300 */
[----:B------:R-:W-:-:S04]  /*0430*/  UISETP.EQ.OR.EX UP2, UPT, UR9, URZ, !UP0, UP1 ;  /* 0x000000ff0900728c */ /* 0x000fc8000c742710 */
[----:B------:R-:W-:-:S06]  /*0440*/  UP2UR UR4, UPR, URZ, 0x4 ;  /* 0x00000004ff047883 */ /* 0x000fcc0008000000 */
[----:B------:R-:W-:Y:S01]  /*0450*/  MOV R88, UR4 ;  /* 0x0000000400587c02 */ /* 0x000fe20008000f00 */
[----:B------:R-:W-:Y:S06]  /*0460*/  BRA.U !UP2, `(.L_x_8) ;  /* 0x000000010a207547 */ /* 0x000fec000b800000 */
[----:B------:R-:W-:Y:S01]  /*0470*/  UISETP.NE.U32.AND UP1, UPT, UR8, URZ, UPT ;  /* 0x000000ff0800728c */ /* 0x000fe2000bf25070 */
[----:B-----5:R-:W-:Y:S01]  /*0480*/  FSETP.NEU.AND P0, PT, R41, RZ, PT ;  /* 0x000000ff2900720b */ /* 0x020fe20003f0d000 */
[----:B------:R-:W-:Y:S02]  /*0490*/  USEL UR4, URZ, 0xffffffff, UP0 ;  /* 0xffffffffff047887 */ /* 0x000fe40008000000 */
[----:B------:R-:W-:-:S10]  /*04a0*/  UISETP.NE.AND.EX UP1, UPT, UR9, URZ, UPT, UP1 ;  /* 0x000000ff0900728c */ /* 0x000fd4000bf25310 */
[----:B------:R-:W-:Y:S01]  /*04b0*/  VOTEU.ANY UP0, P0 ;  /* 0x0000000000ff7886 */ /* 0x000fe20000000100 */
[----:B------:R-:W-:-:S04]  /*04c0*/  @!UP1 USEL UR4, URZ, 0xffffffff, UP0 ;  /* 0xffffffffff049887 */ /* 0x000fc80008000000 */
[----:B------:R-:W-:-:S04]  /*04d0*/  ULOP3.LUT UR4, UR4, 0x1, URZ, 0xc0, !UPT ;  /* 0x0000000104047892 */ /* 0x000fc8000f8ec0ff */
[----:B------:R-:W-:-:S11]  /*04e0*/  UISETP.NE.U32.AND UP3, UPT, UR4, 0x1, UPT ;  /* 0x000000010400788c */ /* 0x000fd6000bf65070 */
.L_x_8:
[----:B-1----:R-:W1:Y:S01]  /*04f0*/  SHFL.IDX PT, R2, R86, RZ, 0x1f ;  /* 0x00001fff56027589 */ /* 0x002e6200000e0000 */
[----:B------:R-:W-:-:S04]  /*0500*/  UISETP.NE.AND UP0, UPT, UR17, 0x2, UPT ;  /* 0x000000021100788c */ /* 0x000fc8000bf05270 */
[----:B------:R-:W-:Y:S01]  /*0510*/  USEL UR48, URZ, 0x1, UP0 ;  /* 0x00000001ff307887 */ /* 0x000fe20008000000 */
[----:B-1----:R-:W-:-:S13]  /*0520*/  ISETP.NE.AND P0, PT, R2, RZ, PT ;  /* 0x000000ff0200720c */ /* 0x002fda0003f05270 */
[----:B------:R-:W-:Y:S05]  /*0530*/  @P0 BRA `(.L_x_9) ;  /* 0x0000000000580947 */ /* 0x000fea0003800000 */
[----:B------:R-:W1:Y:S01]  /*0540*/  S2UR UR4, SR_CgaCtaId ;  /* 0x00000000000479c3 */ /* 0x000e620000008800 */
[----:B------:R-:W-:Y:S01]  /*0550*/  UMOV UR5, 0x400 ;  /* 0x0000040000057882 */ /* 0x000fe20000000000 */
[----:B------:R-:W-:Y:S01]  /*0560*/  UMOV UR8, 0x1 ;  /* 0x0000000100087882 */ /* 0x000fe20000000000 */
[----:B------:R-:W-:Y:S01]  /*0570*/  UMOV UR6, 0x3 ;  /* 0x0000000300067882 */ /* 0x000fe20000000000 */
[----:B------:R-:W-:-:S04]  /*0580*/  UIADD3 UR8, UPT, UPT, -UR8, 0x100000, URZ ;  /* 0x0010000008087890 */ /* 0x000fc8000fffe1ff */
[----:B------:R-:W-:Y:S02]  /*0590*/  USHF.L.U32 UR9, UR8, 0xb, URZ ;  /* 0x0000000b08097899 */ /* 0x000fe400080006ff */
[----:B------:R-:W-:Y:S02]  /*05a0*/  USHF.L.U32 UR8, UR8, 0x1, URZ ;  /* 0x0000000108087899 */ /* 0x000fe400080006ff */
[----:B------:R-:W-:-:S04]  /*05b0*/  UIADD3 UR6, UPT, UPT, -UR6, 0x100000, URZ ;  /* 0x0010000006067890 */ /* 0x000fc8000fffe1ff */
[----:B------:R-:W-:Y:S02]  /*05c0*/  USHF.L.U32 UR7, UR6, 0xb, URZ ;  /* 0x0000000b06077899 */ /* 0x000fe400080006ff */
[----:B------:R-:W-:Y:S01]  /*05d0*/  USHF.L.U32 UR6, UR6, 0x1, URZ ;  /* 0x0000000106067899 */ /* 0x000fe200080006ff */
[----:B------:R-:W-:Y:S01]  /*05e0*/  ELECT P0, URZ, PT ;  /* 0x0000000000ff782f */ /* 0x000fe20003800000 */
[----:B-1----:R-:W-:Y:S01]  /*05f0*/  ULEA UR4, UR4, UR5, 0x18 ;  /* 0x0000000504047291 */ /* 0x002fe2000f8ec0ff */
[----:B------:R-:W1:Y:S11]  /*0600*/  FENCE.VIEW.ASYNC.S ;  /* 0x00000000000073c6 */ /* 0x000e760000000000 */
[----:B-1----:R1:W3:Y:S01]  /*0610*/  SYNCS.EXCH.64 URZ, [UR4], UR8 ;  /* 0x0000000804ff75b2 */ /* 0x0022e20008000100 */
[----:B------:R1:W4:Y:S01]  /*0620*/  SYNCS.EXCH.64 URZ, [UR4+0x20], UR6 ;  /* 0x0000200604ff75b2 */ /* 0x0003220008000100 */
[----:B------:R1:W1:Y:S01]  /*0630*/  SYNCS.EXCH.64 URZ, [UR4+0x8], UR8 ;  /* 0x0000080804ff75b2 */ /* 0x0002620008000100 */
[----:B------:R1:W1:Y:S01]  /*0640*/  SYNCS.EXCH.64 URZ, [UR4+0x28], UR6 ;  /* 0x0000280604ff75b2 */ /* 0x0002620008000100 */
[----:B------:R1:W1:Y:S01]  /*0650*/  SYNCS.EXCH.64 URZ, [UR4+0x10], UR8 ;  /* 0x0000100804ff75b2 */ /* 0x0002620008000100 */
[----:B------:R1:W1:Y:S01]  /*0660*/  SYNCS.EXCH.64 URZ, [UR4+0x30], UR6 ;  /* 0x0000300604ff75b2 */ /* 0x0002620008000100 */
[----:B------:R1:W1:Y:S01]  /*0670*/  SYNCS.EXCH.64 URZ, [UR4+0x18], UR8 ;  /* 0x0000180804ff75b2 */ /* 0x0002620008000100 */
[----:B------:R1:W1:Y:S01]  /*0680*/  SYNCS.EXCH.64 URZ, [UR4+0x38], UR6 ;  /* 0x0000380604ff75b2 */ /* 0x0002620008000100 */
[----:B------:R-:W-:Y:S01]  /*0690*/  NOP ;  /* 0x0000000000007918 */ /* 0x000fe20000000000 */
.L_x_9:
[----:B------:R-:W2:Y:S01]  /*06a0*/  SHFL.IDX PT, R2, R86, RZ, 0x1f ;  /* 0x00001fff56027589 */ /* 0x000ea200000e0000 */
[----:B------:R-:W-:Y:S01]  /*06b0*/  NOP ;  /* 0x0000000000007918 */ /* 0x000fe20000000000 */
[----:B--2---:R-:W-:-:S13]  /*06c0*/  ISETP.NE.AND P0, PT, R2, 0x1, PT ;  /* 0x000000010200780c */ /* 0x004fda0003f05270 */
[----:B------:R-:W-:Y:S05]  /*06d0*/  @P0 BRA `(.L_x_10) ;  /* 0x0000000000580947 */ /* 0x000fea0003800000 */
[----:B-1----:R-:W1:Y:S01]  /*06e0*/  S2UR UR4, SR_CgaCtaId ;  /* 0x00000000000479c3 */ /* 0x002e620000008800 */
        /* <DEDUP_REMOVED lines=12> */
[----:B-1----:R2:W1:Y:S01]  /*07b0*/  SYNCS.EXCH.64 URZ, [UR4+0x40], UR8 ;  /* 0x0000400804ff75b2 */ /* 0x0024620008000100 */
[----:B------:R2:W1:Y:S01]  /*07c0*/  SYNCS.EXCH.64 URZ, [UR4+0x60], UR6 ;  /* 0x0000600604ff75b2 */ /* 0x0004620008000100 */
[----:B------:R2:W1:Y:S01]  /*07d0*/  SYNCS.EXCH.64 URZ, [UR4+0x48], UR8 ;  /* 0x0000480804ff75b2 */ /* 0x0004620008000100 */
[----:B------:R2:W1:Y:S01]  /*07e0*/  SYNCS.EXCH.64 URZ, [UR4+0x68], UR6 ;  /* 0x0000680604ff75b2 */ /* 0x0004620008000100 */
[----:B------:R2:W1:Y:S01]  /*07f0*/  SYNCS.EXCH.64 URZ, [UR4+0x50], UR8 ;  /* 0x0000500804ff75b2 */ /* 0x0004620008000100 */
[----:B------:R2:W1:Y:S01]  /*0800*/  SYNCS.EXCH.64 URZ, [UR4+0x70], UR6 ;  /* 0x0000700604ff75b2 */ /* 0x0004620008000100 */
[----:B------:R2:W1:Y:S01]  /*0810*/  SYNCS.EXCH.64 URZ, [UR4+0x58], UR8 ;  /* 0x0000580804ff75b2 */ /* 0x0004620008000100 */
[----:B------:R2:W1:Y:S02]  /*0820*/  SYNCS.EXCH.64 URZ, [UR4+0x78], UR6 ;  /* 0x0000780604ff75b2 */ /* 0x0004640008000100 */
[----:B--2---:R-:W-:Y:S01]  /*0830*/  NOP ;  /* 0x0000000000007918 */ /* 0x004fe20000000000 */
.L_x_10:
[----:B------:R-:W2:Y:S01]  /*0840*/  SHFL.IDX PT, R2, R86, RZ, 0x1f ;  /* 0x00001fff56027589 */ /* 0x000ea200000e0000 */
[----:B------:R-:W-:Y:S01]  /*0850*/  NOP ;  /* 0x0000000000007918 */ /* 0x000fe20000000000 */
[----:B--2---:R-:W-:-:S13]  /*0860*/  ISETP.NE.AND P0, PT, R2, 0x3, PT ;  /* 0x000000030200780c */ /* 0x004fda0003f05270 */
[----:B------:R-:W-:Y:S05]  /*0870*/  @P0 BRA `(.L_x_11) ;  /* 0x0000000000300947 */ /* 0x000fea0003800000 */
[----:B-1----:R-:W1:Y:S01]  /*0880*/  S2UR UR6, SR_CgaCtaId ;  /* 0x00000000000679c3 */ /* 0x002e620000008800 */
[----:B------:R-:W-:Y:S01]  /*0890*/  UMOV UR4, 0x400 ;  /* 0x0000040000047882 */ /* 0x000fe20000000000 */
[----:B------:R-:W-:Y:S01]  /*08a0*/  UMOV UR5, 0x20 ;  /* 0x0000002000057882 */ /* 0x000fe20000000000 */
[----:B------:R-:W-:Y:S01]  /*08b0*/  ELECT P0, URZ, PT ;  /* 0x0000000000ff782f */ /* 0x000fe20003800000 */
[----:B-1----:R-:W-:Y:S02]  /*08c0*/  ULEA UR6, UR6, UR4, 0x18 ;  /* 0x0000000406067291 */ /* 0x002fe4000f8ec0ff */
[----:B------:R-:W-:-:S04]  /*08d0*/  UIADD3 UR4, UPT, UPT, -UR5, 0x100000, URZ ;  /* 0x0010000005047890 */ /* 0x000fc8000fffe1ff */
[----:B------:R-:W-:Y:S02]  /*08e0*/  USHF.L.U32 UR5, UR4, 0xb, URZ ;  /* 0x0000000b04057899 */ /* 0x000fe400080006ff */
[----:B------:R-:W-:Y:S01]  /*08f0*/  USHF.L.U32 UR4, UR4, 0x1, URZ ;  /* 0x0000000104047899 */ /* 0x000fe200080006ff */
[----:B------:R-:W1:Y:S11]  /*0900*/  FENCE.VIEW.ASYNC.S ;  /* 0x00000000000073c6 */ /* 0x000e760000000000 */
[----:B-1----:R2:W1:Y:S01]  /*0910*/  SYNCS.EXCH.64 URZ, [UR6+0x80], UR4 ;  /* 0x0000800406ff75b2 */ /* 0x0024620008000100 */
[----:B------:R2:W1:Y:S02]  /*0920*/  SYNCS.EXCH.64 URZ, [UR6+0x88], UR4 ;  /* 0x0000880406ff75b2 */ /* 0x0004640008000100 */
[----:B--2---:R-:W-:Y:S01]  /*0930*/  NOP ;  /* 0x0000000000007918 */ /* 0x004fe20000000000 */
.L_x_11:
[----:B------:R-:W2:Y:S01]  /*0940*/  SHFL.IDX PT, R2, R86, RZ, 0x1f ;  /* 0x00001fff56027589 */ /* 0x000ea200000e0000 */
[----:B------:R-:W-:Y:S01]  /*0950*/  NOP ;  /* 0x0000000000007918 */ /* 0x000fe20000000000 */
[----:B--2---:R-:W-:-:S13]  /*0960*/  ISETP.NE.AND P0, PT, R2, 0x4, PT ;  /* 0x000000040200780c */ /* 0x004fda0003f05270 */
[----:B------:R-:W-:Y:S05]  /*0970*/  @P0 BRA `(.L_x_12) ;  /* 0x00000000004c0947 */ /* 0x000fea0003800000 */
[----:B-1----:R-:W1:Y:S01]  /*0980*/  S2UR UR6, SR_CgaCtaId ;  /* 0x00000000000679c3 */ /* 0x002e620000008800 */
[----:B------:R-:W-:Y:S01]  /*0990*/  UMOV UR4, 0x3a0 ;  /* 0x000003a000047882 */ /* 0x000fe20000000000 */
[----:B------:R-:W-:Y:S01]  /*09a0*/  UMOV UR5, 0x400 ;  /* 0x0000040000057882 */ /* 0x000fe20000000000 */
[----:B------:R-:W-:Y:S01]  /*09b0*/  USEL UR4, UR4, 0x320, UP3 ;  /* 0x0000032004047887 */ /* 0x000fe20009800000 */
[----:B------:R-:W-:Y:S01]  /*09c0*/  UMOV UR8, 0x1 ;  /* 0x0000000100087882 */ /* 0x000fe20000000000 */
[----:B------:R-:W-:Y:S01]  /*09d0*/  ELECT P0, URZ, PT ;  /* 0x0000000000ff782f */ /* 0x000fe20003800000 */
[----:B------:R-:W-:-:S04]  /*09e0*/  UIADD3 UR8, UPT, UPT, -UR8, 0x100000, URZ ;  /* 0x0010000008087890 */ /* 0x000fc8000fffe1ff */
[----:B------:R-:W-:Y:S02]  /*09f0*/  USHF.L.U32 UR9, UR8, 0xb, URZ ;  /* 0x0000000b08097899 */ /* 0x000fe400080006ff */
[----:B------:R-:W-:Y:S02]  /*0a00*/  USHF.L.U32 UR8, UR8, 0x1, URZ ;  /* 0x0000000108087899 */ /* 0x000fe400080006ff */
[----:B-1----:R-:W-:Y:S02]  /*0a10*/  ULEA UR6, UR6, UR5, 0x18 ;  /* 0x0000000506067291 */ /* 0x002fe4000f8ec0ff */
[----:B------:R-:W-:-:S04]  /*0a20*/  UIADD3 UR4, UPT, UPT, -UR4, 0x100000, URZ ;  /* 0x0010000004047890 */ /* 0x000fc8000fffe1ff */
[----:B------:R-:W-:Y:S02]  /*0a30*/  USHF.L.U32 UR5, UR4, 0xb, URZ ;  /* 0x0000000b04057899 */ /* 0x000fe400080006ff */
[----:B------:R-:W-:Y:S01]  /*0a40*/  USHF.L.U32 UR4, UR4, 0x1, URZ ;  /* 0x0000000104047899 */ /* 0x000fe200080006ff */
[----:B------:R-:W1:Y:S03]  /*0a50*/  FENCE.VIEW.ASYNC.S ;  /* 0x00000000000073c6 */ /* 0x000e660000000000 */
[----:B-1----:R2:W1:Y:S08]  /*0a60*/  SYNCS.EXCH.64 URZ, [UR6+0x90], UR8 ;  /* 0x0000900806ff75b2 */ /* 0x0024700008000100 */
[----:B------:R2:W1:Y:S01]  /*0a70*/  SYNCS.EXCH.64 URZ, [UR6+0xa0], UR4 ;  /* 0x0000a00406ff75b2 */ /* 0x0004620008000100 */
[----:B------:R2:W1:Y:S01]  /*0a80*/  SYNCS.EXCH.64 URZ, [UR6+0x98], UR8 ;  /* 0x0000980806ff75b2 */ /* 0x0004620008000100 */
[----:B------:R2:W1:Y:S02]  /*0a90*/  SYNCS.EXCH.64 URZ, [UR6+0xa8], UR4 ;  /* 0x0000a80406ff75b2 */ /* 0x0004640008000100 */
[----:B--2---:R-:W-:Y:S01]  /*0aa0*/  NOP ;  /* 0x0000000000007918 */ /* 0x004fe20000000000 */
.L_x_12:
        /* <DEDUP_REMOVED lines=26> */
.L_x_13:
[----:B------:R-:W2:Y:S01]  /*0c50*/  SHFL.IDX PT, R2, R86, RZ, 0x1f ;  /* 0x00001fff56027589 */ /* 0x000ea200000e0000 */
[----:B------:R-:W-:Y:S01]  /*0c60*/  NOP ;  /* 0x0000000000007918 */ /* 0x000fe20000000000 */
[----:B--2---:R-:W-:-:S13]  /*0c70*/  ISETP.NE.AND P0, PT, R2, 0x3, PT ;  /* 0x000000030200780c */ /* 0x004fda0003f05270 */
[----:B------:R-:W-:Y:S05]  /*0c80*/  @P0 BRA `(.L_x_14) ;  /* 0x0000000000380947 */ /* 0x000fea0003800000 */
[----:B------:R-:W2:Y:S01]  /*0c90*/  S2UR UR5, SR_CgaCtaId ;  /* 0x00000000000579c3 */ /* 0x000ea20000008800 */
[----:B-1----:R-:W-:Y:S01]  /*0ca0*/  UMOV UR4, 0x400 ;  /* 0x0000040000047882 */ /* 0x002fe20000000000 */
[----:B------:R-:W-:Y:S01]  /*0cb0*/  UMOV UR6, 0x20 ;  /* 0x0000002000067882 */ /* 0x000fe20000000000 */
[----:B------:R-:W-:Y:S01]  /*0cc0*/  ELECT P0, URZ, PT ;  /* 0x0000000000ff782f */ /* 0x000fe20003800000 */
[----:B------:R-:W-:-:S04]  /*0cd0*/  UIADD3 UR6, UPT, UPT, -UR6, 0x100000, URZ ;  /* 0x0010000006067890 */ /* 0x000fc8000fffe1ff */
[----:B------:R-:W-:Y:S02]  /*0ce0*/  USHF.L.U32 UR7, UR6, 0xb, URZ ;  /* 0x0000000b06077899 */ /* 0x000fe400080006ff */
[----:B------:R-:W-:Y:S02]  /*0cf0*/  USHF.L.U32 UR6, UR6, 0x1, URZ ;  /* 0x0000000106067899 */ /* 0x000fe400080006ff */
[----:B--2---:R-:W-:Y:S01]  /*0d00*/  ULEA UR4, UR5, UR4, 0x18 ;  /* 0x0000000405047291 */ /* 0x004fe2000f8ec0ff */
[----:B------:R-:W1:Y:S11]  /*0d10*/  FENCE.VIEW.ASYNC.S ;  /* 0x00000000000073c6 */ /* 0x000e760000000000 */
[----:B-1----:R2:W1:Y:S01]  /*0d20*/  SYNCS.EXCH.64 URZ, [UR4+0xf0], UR6 ;  /* 0x0000f00604ff75b2 */ /* 0x0024620008000100 */
[----:B------:R2:W1:Y:S01]  /*0d30*/  SYNCS.EXCH.64 URZ, [UR4+0x100], UR6 ;  /* 0x0001000604ff75b2 */ /* 0x0004620008000100 */
[----:B------:R2:W1:Y:S01]  /*0d40*/  SYNCS.EXCH.64 URZ, [UR4+0xf8], UR6 ;  /* 0x0000f80604ff75b2 */ /* 0x0004620008000100 */
[----:B------:R2:W1:Y:S02]  /*0d50*/  SYNCS.EXCH.64 URZ, [UR4+0x108], UR6 ;  /* 0x0001080604ff75b2 */ /* 0x0004640008000100 */
[----:B--2---:R-:W-:Y:S01]  /*0d60*/  NOP ;  /* 0x0000000000007918 */ /* 0x004fe20000000000 */
.L_x_14:
[----:B-1----:R-:W1:Y:S01]  /*0d70*/  LDCU UR4, c[0x0][0x36c] ;  /* 0x00006d80ff0477ac */ /* 0x002e620008000800 */
[----:B------:R-:W-:Y:S01]  /*0d80*/  ISETP.NE.OR P3, PT, R0, 0x2, !P3 ;  /* 0x000000020000780c */ /* 0x000fe20005f65670 */
[----:B------:R-:W-:Y:S01]  /*0d90*/  NOP ;  /* 0x0000000000007918 */ /* 0x000fe20000000000 */
[----:B------:R-:W-:Y:S01]  /*0da0*/  LOP3.LUT R0, R95, 0x1f, RZ, 0xc0, !PT ;  /* 0x0000001f5f007812 */ /* 0x000fe200078ec0ff */
[----:B------:R-:W-:Y:S02]  /*0db0*/  UISETP.NE.AND UP4, UPT, UR17, URZ, UPT ;  /* 0x000000ff1100728c */ /* 0x000fe4000bf85270 */
[----:B-1----:R-:W-:-:S09]  /*0dc0*/  UISETP.EQ.U32.AND UP5, UPT, UR4, 0x1, UPT ;  /* 0x000000010400788c */ /* 0x002fd2000bfa2070 */
[----:B------:R-:W-:Y:S05]  /*0dd0*/  BRA.U !UP5, `(.L_x_15) ;  /* 0x000000010d087547 */ /* 0x000fea000b800000 */
[----:B---34-:R-:W-:Y:S01]  /*0de0*/  UCGABAR_ARV ;  /* 0x00000000000079c7 */ /* 0x018fe20008000000 */
[----:B------:R-:W-:Y:S05]  /*0df0*/  BRA `(.L_x_16) ;  /* 0x0000000000047947 */ /* 0x000fea0003800000 */
.L_x_15:
[----:B---34-:R-:W-:Y:S01]  /*0e00*/  NOP ;  /* 0x0000000000007918 */ /* 0x018fe20000000000 */
.L_x_16:
[----:B------:R-:W1:Y:S01]  /*0e10*/  S2UR UR16, SR_CTAID.X ;  /* 0x00000000001079c3 */ /* 0x000e620000002500 */
[----:B------:R-:W-:-:S05]  /*0e20*/  CS2R.32 R87, SR_CgaSize ;  /* 0x0000000000577805 */ /* 0x000fca0000008a00 */
[----:B------:R-:W-:-:S05]  /*0e30*/  IMAD R87, R87, -0xa0, RZ ;  /* 0xffffff6057577824 */ /* 0x000fca00078e02ff */
[----:B------:R-:W-:-:S14]  /*0e40*/  R2UR UR5, R87 ;  /* 0x00000000570572ca */ /* 0x000fdc00000e0000 */
[----:B------:R-:W2:Y:S01]  /*0e50*/  LDCU UR5, c[0x0][UR5+0x2b0] ;  /* 0x00005600050577ac */ /* 0x000ea20008000800 */
[----:B------:R-:W-:-:S05]  /*0e60*/  CS2R.32 R87, SR_CgaSize ;  /* 0x0000000000577805 */ /* 0x000fca0000008a00 */
[----:B------:R-:W-:-:S05]  /*0e70*/  IMAD R87, R87, -0xa0, RZ ;  /* 0xffffff6057577824 */ /* 0x000fca00078e02ff */
[----:B------:R-:W-:-:S14]  /*0e80*/  R2UR UR4, R87 ;  /* 0x00000000570472ca */ /* 0x000fdc00000e0000 */
[----:B------:R-:W3:Y:S01]  /*0e90*/  LDCU UR4, c[0x0][UR4+0x2b4] ;  /* 0x00005680040477ac */ /* 0x000ee20008000800 */
[----:B------:R-:W4:Y:S01]  /*0ea0*/  S2UR UR20, SR_CTAID.Y ;  /* 0x00000000001479c3 */ /* 0x000f220000002600 */
[----:B------:R-:W-:-:S05]  /*0eb0*/  CS2R.32 R87, SR_CgaSize ;  /* 0x0000000000577805 */ /* 0x000fca0000008a00 */
[----:B------:R-:W-:-:S05]  /*0ec0*/  IMAD R87, R87, -0xa0, RZ ;  /* 0xffffff6057577824 */ /* 0x000fca00078e02ff */
[----:B------:R-:W-:-:S14]  /*0ed0*/  R2UR UR7, R87 ;  /* 0x00000000570772ca */ /* 0x000fdc00000e0000 */
[----:B------:R-:W3:Y:S01]  /*0ee0*/  LDCU UR7, c[0x0][UR7+0x2a4] ;  /* 0x00005480070777ac */ /* 0x000ee20008000800 */
[----:B------:R-:W-:-:S05]  /*0ef0*/  CS2R.32 R87, SR_CgaSize ;  /* 0x0000000000577805 */ /* 0x000fca0000008a00 */
[----:B------:R-:W-:-:S05]  /*0f00*/  IMAD R87, R87, -0xa0, RZ ;  /* 0xffffff6057577824 */ /* 0x000fca00078e02ff */
[----:B------:R-:W-:-:S14]  /*0f10*/  R2UR UR59, R87 ;  /* 0x00000000573b72ca */ /* 0x000fdc00000e0000 */
[----:B------:R-:W3:Y:S01]  /*0f20*/  LDCU UR59, c[0x0][UR59+0x2a0] ;  /* 0x000054003b3b77ac */ /* 0x000ee20008000800 */
[----:B------:R-:W3:Y:S01]  /*0f30*/  S2UR UR8, SR_CgaCtaId ;  /* 0x00000000000879c3 */ /* 0x000ee20000008800 */
[----:B------:R-:W3:Y:S01]  /*0f40*/  LDCU UR21, c[0x0][0xb24] ;  /* 0x00016480ff1577ac */ /* 0x000ee20008000800 */
[----:B------:R-:W3:Y:S01]  /*0f50*/  LDCU UR42, c[0x0][0xb24] ;  /* 0x00016480ff2a77ac */ /* 0x000ee20008000800 */
[----:B-1----:R-:W-:Y:S01]  /*0f60*/  I2FP.F32.U32 R3, UR16 ;  /* 0x0000001000037c45 */ /* 0x002fe20008201000 */
[----:B------:R-:W1:Y:S04]  /*0f70*/  LDCU UR29, c[0x0][0xb30] ;  /* 0x00016600ff1d77ac */ /* 0x000e680008000800 */
[----:B--2---:R-:W-:Y:S01]  /*0f80*/  FMUL R3, R3, UR5 ;  /* 0x0000000503037c20 */ /* 0x004fe20008400000 */
[----:B------:R-:W-:Y:S01]  /*0f90*/  UMOV UR34, 0x5 ;  /* 0x0000000500227882 */ /* 0x000fe20000000000 */
[----:B----4-:R-:W-:-:S04]  /*0fa0*/  I2FP.F32.U32 R2, UR20 ;  /* 0x0000001400027c45 */ /* 0x010fc80008201000 */
[----:B------:R-:W2:Y:S01]  /*0fb0*/  F2I.U32.TRUNC.NTZ R3, R3 ;  /* 0x0000000300037305 */ /* 0x000ea2000020f000 */
[----:B---3--:R-:W-:Y:S01]  /*0fc0*/  FMUL R2, R2, UR4 ;  /* 0x0000000402027c20 */ /* 0x008fe20008400000 */
[----:B------:R-:W-:Y:S02]  /*0fd0*/  ULOP3.LUT UR5, UR8, 0x2, URZ, 0xc0, !UPT ;  /* 0x0000000208057892 */ /* 0x000fe4000f8ec0ff */
[----:B------:R-:W-:-:S04]  /*0fe0*/  ULOP3.LUT UR50, UR8, 0x1, URZ, 0xc0, !UPT ;  /* 0x0000000108327892 */ /* 0x000fc8000f8ec0ff */
[----:B------:R-:W3:Y:S01]  /*0ff0*/  F2I.U32.TRUNC.NTZ R2, R2 ;  /* 0x0000000200027305 */ /* 0x000ee2000020f000 */
[----:B------:R-:W-:Y:S02]  /*1000*/  UISETP.GT.U32.AND UP0, UPT, UR5, 0xffff, UPT ;  /* 0x0000ffff0500788c */ /* 0x000fe4000bf04070 */
[----:B------:R-:W-:Y:S02]  /*1010*/  UISETP.GT.U32.AND UP1, UPT, UR50, 0xffff, UPT ;  /* 0x0000ffff3200788c */ /* 0x000fe4000bf24070 */
[----:B------:R-:W-:Y:S01]  /*1020*/  USEL UR26, UR5, 0xffff, !UP0 ;  /* 0x0000ffff051a7887 */ /* 0x000fe2000c000000 */
[----:B--2---:R-:W-:Y:S01]  /*1030*/  R2UR UR4, R3 ;  /* 0x00000000030472ca */ /* 0x004fe200000e0000 */
[----:B------:R-:W-:Y:S02]  /*1040*/  USHF.R.U32.HI UR32, URZ, 0x1, UR8 ;  /* 0x00000001ff207899 */ /* 0x000fe40008011608 */
[----:B------:R-:W-:Y:S02]  /*1050*/  USHF.L.U32 UR31, UR8, 0x9, URZ ;  /* 0x00000009081f7899 */ /* 0x000fe400080006ff */
[----:B------:R-:W-:-:S02]  /*1060*/  USHF.L.U32 UR30, UR8, 0xc, URZ ;  /* 0x0000000c081e7899 */ /* 0x000fc400080006ff */
[----:B------:R-:W-:Y:S01]  /*1070*/  USEL UR27, UR50, 0xffff, !UP1 ;  /* 0x0000ffff321b7887 */ /* 0x000fe2000c800000 */
[----:B---3--:R-:W-:Y:S02]  /*1080*/  R2UR UR6, R2 ;  /* 0x00000000020672ca */ /* 0x008fe400000e0000 */
[----:B------:R-:W-:-:S03]  /*1090*/  PRMT R2, RZ, 0x7610, R2 ;  /* 0x00007610ff027816 */ /* 0x000fc60000000002 */
[----:B------:R-:W-:-:S04]  /*10a0*/  UIADD3 UR5, UPT, UPT, -UR4, URZ, URZ ;  /* 0x000000ff04057290 */ /* 0x000fc8000fffe1ff */
[----:B------:R-:W-:-:S04]  /*10b0*/  UIMAD UR59, UR59, UR5, UR16 ;  /* 0x000000053b3b72a4 */ /* 0x000fc8000f8e0210 */
[----:B------:R-:W-:-:S04]  /*10c0*/  UIADD3 UR4, UPT, UPT, -UR6, URZ, URZ ;  /* 0x000000ff06047290 */ /* 0x000fc8000fffe1ff */
[----:B------:R-:W-:-:S06]  /*10d0*/  UIMAD UR4, UR7, UR4, UR20 ;  /* 0x00000004070472a4 */ /* 0x000fcc000f8e0214 */
[----:B------:R-:W-:Y:S01]  /*10e0*/  IMAD.U32 R87, RZ, RZ, UR4 ;  /* 0x00000004ff577e24 */ /* 0x000fe2000f8e00ff */
[----:B-1----:R-:W-:Y:S06]  /*10f0*/  BRA.U UP4, `(.L_x_17) ;  /* 0x0000000104407547 */ /* 0x002fec000b800000 */
[----:B------:R-:W-:-:S13]  /*1100*/  R2UR UR4, R87 ;  /* 0x00000000570472ca */ /* 0x000fda00000e0000 */
[----:B------:R-:W-:Y:S02]  /*1110*/  UISETP.NE.AND UP0, UPT, UR4, URZ, UPT ;  /* 0x000000ff0400728c */ /* 0x000fe4000bf05270 */
[----:B------:R-:W-:Y:S02]  /*1120*/  UISETP.NE.AND UP1, UPT, UR4, 0x1, UPT ;  /* 0x000000010400788c */ /* 0x000fe4000bf25270 */
[----:B------:R-:W-:Y:S02]  /*1130*/  UISETP.NE.AND UP2, UPT, UR59, URZ, UP0 ;  /* 0x000000ff3b00728c */ /* 0x000fe40008745270 */
[----:B------:R-:W-:Y:S02]  /*1140*/  USEL UR4, URZ, 0x2, UP0 ;  /* 0x00000002ff047887 */ /* 0x000fe40008000000 */
[----:B------:R-:W-:Y:S02]  /*1150*/  USEL UR8, URZ, 0x1, UP2 ;  /* 0x00000001ff087887 */ /* 0x000fe40009000000 */
[----:B------:R-:W-:-:S02]  /*1160*/  UISETP.NE.AND UP2, UPT, UR59, URZ, UPT ;  /* 0x000000ff3b00728c */ /* 0x000fc4000bf45270 */
[----:B------:R-:W-:Y:S02]  /*1170*/  USEL UR5, URZ, 0x4, UP1 ;  /* 0x00000004ff057887 */ /* 0x000fe40008800000 */
[----:B------:R-:W-:Y:S02]  /*1180*/  UISETP.NE.AND UP0, UPT, UR59, 0x1, UPT ;  /* 0x000000013b00788c */ /* 0x000fe4000bf05270 */
[----:B------:R-:W-:Y:S02]  /*1190*/  USEL UR6, URZ, 0x8, UP1 ;  /* 0x00000008ff067887 */ /* 0x000fe40008800000 */
[----:B------:R-:W-:Y:S02]  /*11a0*/  USEL UR7, UR5, 0x4, UP2 ;  /* 0x0000000405077887 */ /* 0x000fe40009000000 */
[----:B------:R-:W-:Y:S02]  /*11b0*/  USEL UR4, UR4, 0x2, UP0 ;  /* 0x0000000204047887 */ /* 0x000fe40008000000 */
[----:B------:R-:W-:-:S02]  /*11c0*/  USEL UR5, UR6, 0x8, UP0 ;  /* 0x0000000806057887 */ /* 0x000fc40008000000 */
[----:B------:R-:W-:-:S04]  /*11d0*/  UIADD3 UR4, UPT, UPT, UR4, UR7, UR8 ;  /* 0x0000000704047290 */ /* 0x000fc8000fffe008 */
[----:B------:R-:W-:-:S06]  /*11e0*/  UIADD3 UR4, UPT, UPT, UR4, UR5, URZ ;  /* 0x0000000504047290 */ /* 0x000fcc000fffe0ff */
[----:B------:R-:W-:-:S07]  /*11f0*/  MOV R2, UR4 ;  /* 0x0000000400027c02 */ /* 0x000fce0008000f00 */
.L_x_17:
[----:B------:R-:W1:Y:S01]  /*1200*/  S2UR UR36, SR_CTAID.Z ;  /* 0x00000000002479c3 */ /* 0x000e620000002700 */
[----:B------:R-:W-:Y:S01]  /*1210*/  UISETP.GE.AND UP0, UPT, UR21, 0x1, UPT ;  /* 0x000000011500788c */ /* 0x000fe2000bf06270 */
[----:B------:R-:W-:-:S08]  /*1220*/  UMOV UR33, 0x3 ;  /* 0x0000000300217882 */ /* 0x000fd00000000000 */
[----:B------:R-:W-:Y:S05]  /*1230*/  BRA.U !UP0, `(.L_x_18) ;  /* 0x0000000108d47547 */ /* 0x000fea000b800000 */
[----:B------:R-:W2:Y:S01]  /*1240*/  LDCU.128 UR12, c[0x0][0xb10] ;  /* 0x00016200ff0c77ac */ /* 0x000ea20008000c00 */
[----:B------:R-:W3:Y:S01]  /*1250*/  LDCU UR6, c[0x0][0x370] ;  /* 0x00006e00ff0677ac */ /* 0x000ee20008000800 */
[----:B------:R-:W4:Y:S01]  /*1260*/  LDCU UR5, c[0x0][0x374] ;  /* 0x00006e80ff0577ac */ /* 0x000f220008000800 */
[----:B------:R-:W1:Y:S01]  /*1270*/  LDCU UR28, c[0x0][0xb0c] ;  /* 0x00016180ff1c77ac */ /* 0x000e620008000800 */
[----:B------:R-:W1:Y:S01]  /*1280*/  LDCU UR4, c[0x0][0xb20] ;  /* 0x00016400ff0477ac */ /* 0x000e620008000800 */
[----:B------:R-:W1:Y:S01]  /*1290*/  LDCU.64 UR8, c[0x0][0xb28] ;  /* 0x00016500ff0877ac */ /* 0x000e620008000a00 */
[----:B--2---:R-:W-:Y:S02]  /*12a0*/  UISETP.NE.AND UP0, UPT, UR14, 0x1, UPT ;  /* 0x000000010e00788c */ /* 0x004fe4000bf05270 */
[----:B----4-:R-:W-:Y:S02]  /*12b0*/  UIMAD.WIDE.U32 UR10, UR5, UR15, URZ ;  /* 0x0000000f050a72a5 */ /* 0x010fe4000f8e00ff */
[----:B---3--:R-:W-:-:S02]  /*12c0*/  UIMAD.WIDE.U32 UR22, UR6, UR12, URZ ;  /* 0x0000000c061672a5 */ /* 0x008fc4000f8e00ff */
[----:B-1----:R-:W-:Y:S02]  /*12d0*/  UISETP.NE.AND UP1, UPT, UR28, 0x1, UPT ;  /* 0x000000011c00788c */ /* 0x002fe4000bf25270 */
[----:B------:R-:W-:Y:S01]  /*12e0*/  UISETP.NE.AND UP2, UPT, UR21, 0x1, UPT ;  /* 0x000000011500788c */ /* 0x000fe2000bf45270 */
[----:B------:R-:W-:Y:S02]  /*12f0*/  UMOV UR10, UR11 ;  /* 0x0000000b000a7c82 */ /* 0x000fe40008000000 */
[----:B------:R-:W-:Y:S01]  /*1300*/  UMOV UR22, UR23 ;  /* 0x0000001700167c82 */ /* 0x000fe20008000000 */
[----:B------:R-:W-:Y:S02]  /*1310*/  @UP0 USHF.R.U32.HI UR5, URZ, UR4, UR10 ;  /* 0x00000004ff050299 */ /* 0x000fe4000801160a */
[----:B------:R-:W-:Y:S02]  /*1320*/  UIMAD.WIDE.U32 UR24, UR20, UR15, URZ ;  /* 0x0000000f141872a5 */ /* 0x000fe4000f8e00ff */
[----:B------:R-:W-:-:S02]  /*1330*/  UIMAD.WIDE.U32 UR10, UR5, UR8, URZ ;  /* 0x00000008050a72a5 */ /* 0x000fc4000f8e00ff */
[----:B------:R-:W-:Y:S02]  /*1340*/  @UP1 USHF.R.U32.HI UR6, URZ, UR13, UR22 ;  /* 0x0000000dff061299 */ /* 0x000fe40008011616 */
[----:B------:R-:W-:Y:S02]  /*1350*/  UIMAD.WIDE.U32 UR18, UR16, UR12, URZ ;  /* 0x0000000c101272a5 */ /* 0x000fe4000f8e00ff */
[----:B------:R-:W-:Y:S01]  /*1360*/  UIMAD.WIDE.U32 UR22, UR6, UR8, URZ ;  /* 0x00000008061672a5 */ /* 0x000fe2000f8e00ff */
[----:B------:R-:W-:Y:S01]  /*1370*/  UMOV UR24, UR25 ;  /* 0x0000001900187c82 */ /* 0x000fe20008000000 */
[----:B------:R-:W-:Y:S01]  /*1380*/  UMOV UR10, UR11 ;  /* 0x0000000b000a7c82 */ /* 0x000fe20008000000 */
[----:B------:R-:W-:Y:S02]  /*1390*/  USHF.R.U32.HI UR24, URZ, UR4, UR24 ;  /* 0x00000004ff187299 */ /* 0x000fe40008011618 */
[----:B------:R-:W-:Y:S02]  /*13a0*/  @UP2 USHF.R.U32.HI UR5, URZ, UR9, UR10 ;  /* 0x00000009ff052299 */ /* 0x000fe4000801160a */
[----:B------:R-:W-:Y:S01]  /*13b0*/  UMOV UR7, UR23 ;  /* 0x0000001700077c82 */ /* 0x000fe20008000000 */
[----:B------:R-:W-:Y:S01]  /*13c0*/  UMOV UR18, UR19 ;  /* 0x0000001300127c82 */ /* 0x000fe20008000000 */
[----:B------:R-:W-:-:S02]  /*13d0*/  @UP2 USHF.R.U32.HI UR6, URZ, UR9, UR7 ;  /* 0x00000009ff062299 */ /* 0x000fc40008011607 */
[----:B------:R-:W-:Y:S02]  /*13e0*/  USHF.R.U32.HI UR18, URZ, UR13, UR18 ;  /* 0x0000000dff127299 */ /* 0x000fe40008011612 */
[----:B------:R-:W-:Y:S02]  /*13f0*/  USEL UR4, UR20, UR24, !UP0 ;  /* 0x0000001814047287 */ /* 0x000fe4000c000000 */
[----:B------:R-:W-:Y:S02]  /*1400*/  UIMAD UR7, UR5, UR21, URZ ;  /* 0x00000015050772a4 */ /* 0x000fe4000f8e02ff */
[----:B------:R-:W-:Y:S02]  /*1410*/  USEL UR5, UR16, UR18, !UP1 ;  /* 0x0000001210057287 */ /* 0x000fe4000c800000 */
[----:B------:R-:W-:Y:S02]  /*1420*/  UIMAD UR12, UR6, UR21, URZ ;  /* 0x00000015060c72a4 */ /* 0x000fe4000f8e02ff */
[----:B------:R-:W-:-:S02]  /*1430*/  UISETP.GE.AND UP0, UPT, UR4, UR7, UPT ;  /* 0x000000070400728c */ /* 0x000fc4000bf06270 */
[----:B------:R-:W-:Y:S02]  /*1440*/  UIMAD.WIDE.U32 UR10, UR4, UR8, URZ ;  /* 0x00000008040a72a5 */ /* 0x000fe4000f8e00ff */
[----:B------:R-:W-:Y:S02]  /*1450*/  UISETP.GE.OR UP0, UPT, UR5, UR12, UP0 ;  /* 0x0000000c0500728c */ /* 0x000fe40008706670 */
[----:B------:R-:W-:Y:S02]  /*1460*/  UIMAD.WIDE.U32 UR12, UR5, UR8, URZ ;  /* 0x00000008050c72a5 */ /* 0x000fe4000f8e00ff */
[----:B------:R-:W-:Y:S01]  /*1470*/  UIADD3 UR10, UPT, UPT, -UR4, URZ, URZ ;  /* 0x000000ff040a7290 */ /* 0x000fe2000fffe1ff */
[----:B------:R-:W-:Y:S01]  /*1480*/  UMOV UR8, UR11 ;  /* 0x0000000b00087c82 */ /* 0x000fe20008000000 */
[----:B------:R-:W-:Y:S02]  /*1490*/  UIADD3 UR11, UPT, UPT, -UR5, URZ, URZ ;  /* 0x000000ff050b7290 */ /* 0x000fe4000fffe1ff */
[----:B------:R-:W-:-:S03]  /*14a0*/  USHF.R.U32.HI UR8, URZ, UR9, UR8 ;  /* 0x00000009ff087299 */ /* 0x000fc60008011608 */
[----:B------:R-:W-:Y:S01]  /*14b0*/  @!UP0 UMOV UR7, UR13 ;  /* 0x0000000d00078c82 */ /* 0x000fe20008000000 */
[----:B------:R-:W-:Y:S02]  /*14c0*/  UIMAD UR20, UR14, UR10, UR20 ;  /* 0x0000000a0e1472a4 */ /* 0x000fe4000f8e0214 */
[----:B------:R-:W-:Y:S02]  /*14d0*/  USEL UR8, UR4, UR8, !UP2 ;  /* 0x0000000804087287 */ /* 0x000fe4000d000000 */
[----:B------:R-:W-:Y:S02]  /*14e0*/  @!UP0 USHF.R.U32.HI UR7, URZ, UR9, UR7 ;  /* 0x00000009ff078299 */ /* 0x000fe40008011607 */
[----:B------:R-:W-:Y:S02]  /*14f0*/  UIADD3 UR9, UPT, UPT, -UR8, URZ, URZ ;  /* 0x000000ff08097290 */ /* 0x000fe4000fffe1ff */
[----:B------:R-:W-:Y:S02]  /*1500*/  @!UP0 USEL UR7, UR5, UR7, !UP2 ;  /* 0x0000000705078287 */ /* 0x000fe4000d000000 */
[----:B------:R-:W-:-:S02]  /*1510*/  UIMAD UR9, UR21, UR9, UR4 ;  /* 0x00000009150972a4 */ /* 0x000fc4000f8e0204 */
[----:B------:R-:W-:Y:S02]  /*1520*/  @!UP0 UIADD3 UR8, UPT, UPT, UR8, -UR7, URZ ;  /* 0x8000000708088290 */ /* 0x000fe4000fffe0ff */
[----:B------:R-:W-:Y:S02]  /*1530*/  @!UP0 UIMAD UR6, UR9, UR6, UR7 ;  /* 0x00000006090682a4 */ /* 0x000fe4000f8e0207 */
[----:B------:R-:W-:Y:S02]  /*1540*/  @!UP0 UIMAD UR4, UR8, UR21, UR5 ;  /* 0x00000015080482a4 */ /* 0x000fe4000f8e0205 */
[----:B------:R-:W-:Y:S02]  /*1550*/  UIMAD UR16, UR28, UR11, UR16 ;  /* 0x0000000b1c1072a4 */ /* 0x000fe4000f8e0210 */
[----:B------:R-:W-:Y:S01]  /*1560*/  UIMAD UR20, UR4, UR14, UR20 ;  /* 0x0000000e041472a4 */ /* 0x000fe2000f8e0214 */
[----:B------:R-:W-:Y:S02]  /*1570*/  @!UP0 UMOV UR5, UR6 ;  /* 0x0000000600058c82 */ /* 0x000fe40008000000 */
[----:B------:R-:W-:-:S12]  /*1580*/  UIMAD UR16, UR5, UR28, UR16 ;  /* 0x0000001c051072a4 */ /* 0x000fd8000f8e0210 */
.L_x_18:
[----:B------:R-:W-:Y:S02]  /*1590*/  UISETP.NE.AND UP1, UPT, UR29, 0x1, UPT ;  /* 0x000000011d00788c */ /* 0x000fe4000bf25270 */
[----:B------:R-:W-:Y:S02]  /*15a0*/  ULOP3.LUT UR27, UR27, 0xffff, URZ, 0xc0, !UPT ;  /* 0x0000ffff1b1b7892 */ /* 0x000fe4000f8ec0ff */
[----:B------:R-:W-:Y:S02]  /*15b0*/  ULOP3.LUT UR26, UR26, 0xffff, URZ, 0xc0, !UPT ;  /* 0x0000ffff1a1a7892 */ /* 0x000fe4000f8ec0ff */
[----:B------:R-:W-:Y:S02]  /*15c0*/  UISETP.NE.AND UP0, UPT, UR17, 0x2, UPT ;  /* 0x000000021100788c */ /* 0x000fe4000bf05270 */
[----:B------:R-:W-:Y:S02]  /*15d0*/  ULOP3.LUT UR31, UR31, 0x400, URZ, 0xc0, !UPT ;  /* 0x000004001f1f7892 */ /* 0x000fe4000f8ec0ff */
[----:B------:R-:W-:-:S02]  /*15e0*/  ULOP3.LUT UR30, UR30, 0x1000, URZ, 0xc0, !UPT ;  /* 0x000010001e1e7892 */ /* 0x000fc4000f8ec0ff */
[----:B------:R-:W-:Y:S02]  /*15f0*/  USHF.L.U32 UR27, UR34, UR27, URZ ;  /* 0x0000001b221b7299 */ /* 0x000fe400080006ff */
[----:B------:R-:W-:Y:S01]  /*1600*/  USHF.L.U32 UR26, UR33, UR26, URZ ;  /* 0x0000001a211a7299 */ /* 0x000fe200080006ff */
[----:B------:R-:W-:Y:S11]  /*1610*/  BRA.U UP1, `(.L_x_19) ;  /* 0x0000000101447547 */ /* 0x000ff6000b800000 */
[----:B------:R-:W2:Y:S01]  /*1620*/  LDCU.128 UR8, c[0x0][0xb10] ;  /* 0x00016200ff0877ac */ /* 0x000ea20008000c00 */
[----:B------:R-:W3:Y:S01]  /*1630*/  LDCU UR12, c[0x0][0xb0c] ;  /* 0x00016180ff0c77ac */ /* 0x000ee20008000800 */
[----:B------:R-:W4:Y:S01]  /*1640*/  LDCU UR13, c[0x0][0xb20] ;  /* 0x00016400ff0d77ac */ /* 0x000f220008000800 */
[----:B--2---:R-:W-:Y:S02]  /*1650*/  UIMAD.WIDE.U32 UR6, UR16, UR8, URZ ;  /* 0x00000008100672a5 */ /* 0x004fe4000f8e00ff */
[----:B------:R-:W-:Y:S02]  /*1660*/  UIMAD.WIDE.U32 UR4, UR20, UR11, URZ ;  /* 0x0000000b140472a5 */ /* 0x000fe4000f8e00ff */
[----:B---3--:R-:W-:Y:S02]  /*1670*/  UISETP.NE.AND UP2, UPT, UR12, 0x1, UPT ;  /* 0x000000010c00788c */ /* 0x008fe4000bf45270 */
[----:B------:R-:W-:Y:S01]  /*1680*/  UISETP.NE.AND UP1, UPT, UR10, 0x1, UPT ;  /* 0x000000010a00788c */ /* 0x000fe2000bf25270 */
[----:B------:R-:W-:-:S02]  /*1690*/  UMOV UR6, UR7 ;  /* 0x0000000700067c82 */ /* 0x000fc40008000000 */
[----:B------:R-:W-:Y:S01]  /*16a0*/  UMOV UR4, UR5 ;  /* 0x0000000500047c82 */ /* 0x000fe20008000000 */
[----:B------:R-:W-:Y:S02]  /*16b0*/  USHF.R.U32.HI UR6, URZ, UR9, UR6 ;  /* 0x00000009ff067299 */ /* 0x000fe40008011606 */
[----:B----4-:R-:W-:Y:S02]  /*16c0*/  USHF.R.U32.HI UR4, URZ, UR13, UR4 ;  /* 0x0000000dff047299 */ /* 0x010fe40008011604 */
[----:B------:R-:W-:Y:S02]  /*16d0*/  USEL UR5, UR16, UR6, !UP2 ;  /* 0x0000000610057287 */ /* 0x000fe4000d000000 */
[----:B------:R-:W-:-:S04]  /*16e0*/  USEL UR4, UR20, UR4, !UP1 ;  /* 0x0000000414047287 */ /* 0x000fc8000c800000 */
[----:B------:R-:W-:Y:S02]  /*16f0*/  UIADD3 UR6, UPT, UPT, UR5, -UR4, URZ ;  /* 0x8000000405067290 */ /* 0x000fe4000fffe0ff */
[----:B------:R-:W-:Y:S02]  /*1700*/  UIADD3 UR4, UPT, UPT, -UR5, UR4, URZ ;  /* 0x0000000405047290 */ /* 0x000fe4000fffe1ff */
[----:B------:R-:W-:Y:S02]  /*1710*/  UIMAD UR20, UR6, UR10, UR20 ;  /* 0x0000000a061472a4 */ /* 0x000fe4000f8e0214 */
[----:B------:R-:W-:-:S12]  /*1720*/  UIMAD UR16, UR4, UR12, UR16 ;  /* 0x0000000c041072a4 */ /* 0x000fd8000f8e0210 */
.L_x_19:
[----:B------:R-:W-:Y:S05]  /*1730*/  BRA.U !UP5, `(.L_x_20) ;  /* 0x000000010d0c7547 */ /* 0x000fea000b800000 */
[----:B------:R-:W-:Y:S01]  /*1740*/  UCGABAR_WAIT ;  /* 0x0000000000007dc7 */ /* 0x000fe20008000000 */
[----:B------:R-:W-:Y:S01]  /*1750*/  CCTL.IVALL ;  /* 0x00000000ff00798f */ /* 0x000fe20002000000 */
[----:B------:R-:W-:Y:S05]  /*1760*/  BRA `(.L_x_21) ;  /* 0x0000000000047947 */ /* 0x000fea0003800000 */
.L_x_20:
[----:B------:R-:W-:Y:S06]  /*1770*/  BAR.SYNC.DEFER_BLOCKING 0x0 ;  /* 0x0000000000007b1d */ /* 0x000fec0000010000 */
.L_x_21:
[----:B------:R-:W-:Y:S05]  /*1780*/  BRA.U UP0, `(.L_x_22) ;  /* 0x0000001100c87547 */ /* 0x000fea000b800000 */
[----:B------:R-:W2:Y:S01]  /*1790*/  LDCU UR7, c[0x0][0x38c] ;  /* 0x00007180ff0777ac */ /* 0x000ea20008000800 */
[----:B------:R-:W3:Y:S01]  /*17a0*/  S2UR UR8, SR_CgaCtaId ;  /* 0x00000000000879c3 */ /* 0x000ee20000008800 */
[----:B------:R-:W-:Y:S01]  /*17b0*/  PLOP3.LUT P1, PT, PT, PT, UP3, 0x80, 0x8 ;  /* 0x000000000008781c */ /* 0x000fe20003f2f038 */
[----:B------:R-:W-:Y:S01]  /*17c0*/  IMAD.MOV.U32 R12, RZ, RZ, 0x1 ;  /* 0x00000001ff0c7424 */ /* 0x000fe200078e00ff */
[----:B------:R-:W-:Y:S01]  /*17d0*/  UMOV UR21, 0x400 ;  /* 0x0000040000157882 */ /* 0x000fe20000000000 */
[----:B------:R-:W-:Y:S01]  /*17e0*/  USHF.L.U32 UR5, UR32, 0x5, URZ ;  /* 0x0000000520057899 */ /* 0x000fe200080006ff */
[----:B------:R-:W-:Y:S01]  /*17f0*/  ISETP.EQ.OR P2, PT, R0, RZ, P3 ;  /* 0x000000ff0000720c */ /* 0x000fe20001f42670 */
[----:B------:R-:W-:Y:S01]  /*1800*/  UISETP.NE.AND UP1, UPT, UR17, URZ, UPT ;  /* 0x000000ff1100728c */ /* 0x000fe2000bf25270 */
[----:B------:R-:W-:Y:S02]  /*1810*/  PLOP3.LUT P1, PT, P1, PT, PT, 0x8, 0x80 ;  /* 0x000000000080781c */ /* 0x000fe40000f2e170 */
[----:B------:R-:W-:Y:S01]  /*1820*/  CS2R R10, SRZ ;  /* 0x00000000000a7805 */ /* 0x000fe2000001ff00 */
[----:B------:R-:W-:Y:S01]  /*1830*/  IMAD.MOV.U32 R9, RZ, RZ, RZ ;  /* 0x000000ffff097224 */ /* 0x000fe200078e00ff */
[----:B------:R-:W4:Y:S01]  /*1840*/  LDCU UR43, c[0x0][0x370] ;  /* 0x00006e00ff2b77ac */ /* 0x000f220008000800 */
[----:B------:R-:W-:Y:S01]  /*1850*/  IMAD.MOV.U32 R8, RZ, RZ, 0x1 ;  /* 0x00000001ff087424 */ /* 0x000fe200078e00ff */
[----:B------:R-:W1:Y:S01]  /*1860*/  LDCU.64 UR28, c[0x0][0x348] ;  /* 0x00006900ff1c77ac */ /* 0x000e620008000a00 */
[----:B--2---:R-:W-:-:S02]  /*1870*/  UIADD3 UR6, UPT, UPT, UR7, 0x1f, URZ ;  /* 0x0000001f07067890 */ /* 0x004fc4000fffe0ff */
[----:B------:R-:W-:Y:S02]  /*1880*/  UIADD3 UR49, UPT, UPT, UR7, 0x3e, URZ ;  /* 0x0000003e07317890 */ /* 0x000fe4000fffe0ff */
[----:B------:R-:W-:Y:S02]  /*1890*/  USHF.R.S32.HI UR4, URZ, 0x1f, UR6 ;  /* 0x0000001fff047899 */ /* 0x000fe40008011406 */
[----:B---3--:R-:W-:Y:S02]  /*18a0*/  ULEA UR21, UR8, UR21, 0x18 ;  /* 0x0000001508157291 */ /* 0x008fe4000f8ec0ff */
[----:B------:R-:W-:Y:S02]  /*18b0*/  ULEA.HI UR4, UR4, UR6, URZ, 0x5 ;  /* 0x0000000604047291 */ /* 0x000fe4000f8f28ff */
[----:B------:R-:W-:Y:S02]  /*18c0*/  UIADD3 UR6, UPT, UPT, UR7, -0x1, URZ ;  /* 0xffffffff07067890 */ /* 0x000fe4000fffe0ff */
[----:B------:R-:W-:-:S02]  /*18d0*/  USHF.R.S32.HI UR45, URZ, 0x5, UR4 ;  /* 0x00000005ff2d7899 */ /* 0x000fc40008011404 */
[----:B------:R-:W-:Y:S02]  /*18e0*/  UISETP.GE.U32.AND UP2, UPT, UR6, -0x3f, UPT ;  /* 0xffffffc10600788c */ /* 0x000fe4000bf46070 */
[----:B------:R-:W-:Y:S01]  /*18f0*/  UISETP.LT.U32.AND UP0, UPT, UR45, 0x4, UPT ;  /* 0x000000042d00788c */ /* 0x000fe2000bf01070 */
[----:B------:R-:W2:Y:S03]  /*1900*/  LDCU UR41, c[0x0][0x374] ;  /* 0x00006e80ff2977ac */ /* 0x000ea60008000800 */
[----:B------:R-:W-:Y:S02]  /*1910*/  USEL UR44, UR45, 0x4, UP0 ;  /* 0x000000042d2c7887 */ /* 0x000fe40008000000 */
[----:B------:R-:W-:Y:S02]  /*1920*/  ULOP3.LUT UR46, UR5, 0x20, URZ, 0xe2, !UPT ;  /* 0x00000020052e7892 */ /* 0x000fe4000f8ee2ff */
[----:B------:R-:W-:-:S02]  /*1930*/  UIADD3 UR24, UPT, UPT, UR44, -0x1, URZ ;  /* 0xffffffff2c187890 */ /* 0x000fc4000fffe0ff */
[----:B------:R-:W-:Y:S02]  /*1940*/  @UP2 UIADD3 UR24, UPT, UPT, UR44, URZ, URZ ;  /* 0x000000ff2c182290 */ /* 0x000fe4000fffe0ff */
[----:B------:R-:W-:Y:S02]  /*1950*/  USEL UR25, UR48, 0x2, UP1 ;  /* 0x0000000230197887 */ /* 0x000fe40008800000 */
[----:B------:R-:W-:Y:S02]  /*1960*/  UIADD3 UR38, UPT, UPT, UR21, 0x6400, UR31 ;  /* 0x0000640015267890 */ /* 0x000fe4000fffe01f */
[----:B------:R-:W-:Y:S02]  /*1970*/  UIADD3 UR37, UPT, UPT, UR21, 0x8400, UR30 ;  /* 0x0000840015257890 */ /* 0x000fe4000fffe01e */
[----:B------:R-:W-:Y:S02]  /*1980*/  UIADD3 UR47, UPT, UPT, UR45, -UR44, URZ ;  /* 0x8000002c2d2f7290 */ /* 0x000fe4000fffe0ff */
[----:B------:R-:W-:Y:S01]  /*1990*/  UIADD3 UR24, UPT, UPT, UR24, 0x1, URZ ;  /* 0x0000000118187890 */ /* 0x000fe2000fffe0ff */
[----:B-12-4-:R-:W-:-:S11]  /*19a0*/  UMOV UR7, URZ ;  /* 0x000000ff00077c82 */ /* 0x016fd60008000000 */
.L_x_42:
[----:B-1----:R-:W1:Y:S02]  /*19b0*/  S2UR UR4, SR_CgaCtaId ;  /* 0x00000000000479c3 */ /* 0x002e640000008800 */
[----:B-1----:R-:W-:-:S09]  /*19c0*/  UISETP.NE.AND UP0, UPT, UR4, URZ, UPT ;  /* 0x000000ff0400728c */ /* 0x002fd2000bf05270 */
[----:B------:R-:W-:Y:S05]  /*19d0*/  BRA.U UP0, `(.L_x_23) ;  /* 0x0000000100287547 */ /* 0x000fea000b800000 */
[----:B------:R-:W-:Y:S02]  /*19e0*/  LEA R0, R9, UR21, 0x3 ;  /* 0x0000001509007c11 */ /* 0x000fe4000f8e18ff */
[----:B------:R-:W-:-:S04]  /*19f0*/  SHF.L.U32 R3, R8, 0x1f, RZ ;  /* 0x0000001f08037819 */ /* 0x000fc800000006ff */
[----:B------:R-:W1:Y:S02]  /*1a00*/  SYNCS.PHASECHK.TRANS64.TRYWAIT P0, [R0+URZ+0x100], R3 ;  /* 0x00010003000075a7 */ /* 0x000e6400080011ff */
[----:B-1----:R-:W-:Y:S05]  /*1a10*/  @!P0 BRA `(.L_x_24) ;  /* 0x0000007c00408947 */ /* 0x002fea0003800000 */
.L_x_132:
[----:B------:R2:W-:Y:S01]  /*1a20*/  SYNCS.ARRIVE.TRANS64.A1T0 RZ, [R0+URZ+0xf0], RZ ;  /* 0x0000f0ff00ff79a7 */ /* 0x0005e200081000ff */
[----:B------:R-:W-:-:S05]  /*1a30*/  VIADD R9, R9, 0x1 ;  /* 0x0000000109097836 */ /* 0x000fca0000000000 */
[----:B------:R-:W-:-:S04]  /*1a40*/  ISETP.NE.AND P0, PT, R9, 0x2, PT ;  /* 0x000000020900780c */ /* 0x000fc80003f05270 */
[----:B-1----:R-:W-:Y:S02]  /*1a50*/  SEL R3, RZ, 0x1, P0 ;  /* 0x00000001ff037807 */ /* 0x002fe40000000000 */
[----:B------:R-:W-:Y:S02]  /*1a60*/  SEL R9, R9, RZ, P0 ;  /* 0x000000ff09097207 */ /* 0x000fe40000000000 */
[----:B------:R-:W-:-:S07]  /*1a70*/  LOP3.LUT R8, R8, R3, RZ, 0x3c, !PT ;  /* 0x0000000308087212 */ /* 0x000fce00078e3cff */
.L_x_23:
[----:B------:R-:W-:Y:S01]  /*1a80*/  ULEA UR4, UR7, UR21, 0x3 ;  /* 0x0000001507047291 */ /* 0x000fe2000f8e18ff */
[----:B--2---:R-:W-:Y:S01]  /*1a90*/  SHF.L.U32 R0, R12, 0x1f, RZ ;  /* 0x0000001f0c007819 */ /* 0x004fe200000006ff */
[----:B------:R-:W-:Y:S02]  /*1aa0*/  UISETP.GE.U32.AND UP0, UPT, UR49, 0x3f, UPT ;  /* 0x0000003f3100788c */ /* 0x000fe4000bf06070 */
[----:B------:R-:W-:Y:S02]  /*1ab0*/  ULEA UR11, UR20, UR50, 0x1 ;  /* 0x00000032140b7291 */ /* 0x000fe4000f8e08ff */
[----:B------:R-:W-:Y:S02]  /*1ac0*/  ULEA UR35, UR16, UR46, 0x6 ;  /* 0x0000002e10237291 */ /* 0x000fe4000f8e30ff */
[----:B------:R-:W-:Y:S01]  /*1ad0*/  USHF.L.U32 UR11, UR11, 0x7, URZ ;  /* 0x000000070b0b7899 */ /* 0x000fe200080006ff */
[----:B------:R1:W2:Y:S01]  /*1ae0*/  SYNCS.PHASECHK.TRANS64.TRYWAIT P0, [UR4+0x20], R0 ;  /* 0x00002000ff0075a7 */ /* 0x0002a20008001104 */
[----:B------:R-:W-:Y:S01]  /*1af0*/  UMOV UR6, URZ ;  /* 0x000000ff00067c82 */ /* 0x000fe20008000000 */
[----:B------:R-:W-:Y:S09]  /*1b00*/  BRA.U !UP0, `(.L_x_25) ;  /* 0x0000000108c07547 */ /* 0x000ff2000b800000 */
[----:B------:R-:W-:Y:S01]  /*1b10*/  UMOV UR13, URZ ;  /* 0x000000ff000d7c82 */ /* 0x000fe20008000000 */
[----:B------:R-:W-:-:S05]  /*1b20*/  UMOV UR4, UR7 ;  /* 0x0000000700047c82 */ /* 0x000fca0008000000 */
.L_x_31:
[----:B------:R-:W-:Y:S01]  /*1b30*/  ULEA UR33, UR4, UR21, 0x3 ;  /* 0x0000001504217291 */ /* 0x000fe2000f8e18ff */
[----:B--2---:R-:W-:Y:S01]  /*1b40*/  @!P3 MOV R2, 0x2800 ;  /* 0x000028000002b802 */ /* 0x004fe20000000f00 */
[----:B--2-4-:R-:W-:Y:S10]  /*1b50*/  @P0 BRA `(.L_x_26) ;  /* 0x00000000000c0947 */ /* 0x014ff40003800000 */
[----:B------:R-:W-:-:S04]  /*1b60*/  SHF.L.U32 R3, R12, 0x1f, RZ ;  /* 0x0000001f0c037819 */ /* 0x000fc800000006ff */
[----:B------:R-:W2:Y:S02]  /*1b70*/  SYNCS.PHASECHK.TRANS64.TRYWAIT P0, [UR33+0x20], R3 ;  /* 0x00002003ff0075a7 */ /* 0x000ea40008001121 */
[----:B--2---:R-:W-:Y:S05]  /*1b80*/  @!P0 BRA `(.L_x_27) ;  /* 0x0000007800f88947 */ /* 0x004fea0003800000 */
.L_x_26:
[----:B------:R2:W-:Y:S01]  /*1b90*/  @!P3 SYNCS.ARRIVE.TRANS64 RZ, [UR33], R2 ;  /* 0x00000002ffffb9a7 */ /* 0x0005e20008000021 */
[----:B------:R-:W-:-:S04]  /*1ba0*/  ULOP3.LUT UR5, UR25, 0x2, URZ, 0xfc, !UPT ;  /* 0x0000000219057892 */ /* 0x000fc8000f8efcff */
[----:B------:R-:W-:-:S09]  /*1bb0*/  UISETP.NE.AND UP0, UPT, UR5, 0x2, UPT ;  /* 0x000000020500788c */ /* 0x000fd2000bf05270 */
[----:B------:R-:W-:Y:S05]  /*1bc0*/  BRA.U UP0, `(.L_x_28) ;  /* 0x0000000100047547 */ /* 0x000fea000b800000 */
[----:B------:R-:W-:Y:S05]  /*1bd0*/  BPT.TRAP 0x1 ;  /* 0x000000040000795c */ /* 0x000fea0000300000 */
.L_x_28:
[----:B------:R-:W-:Y:S04]  /*1be0*/  BSSY.RECONVERGENT B0, `(.L_x_29) ;  /* 0x0000003000007945 */ /* 0x000fe80003800200 */
[----:B------:R-:W-:Y:S05]  /*1bf0*/  @P2 BRA `(.L_x_30) ;  /* 0x0000000000042947 */ /* 0x000fea0003800000 */
[----:B------:R-:W-:Y:S05]  /*1c00*/  BPT.TRAP 0x1 ;  /* 0x000000040000795c */ /* 0x000fea0000300000 */
.L_x_30:
[----:B------:R-:W-:Y:S05]  /*1c10*/  BSYNC.RECONVERGENT B0 ;  /* 0x0000000000007941 */ /* 0x000fea0003800200 */
.L_x_29:
[----:B------:R-:W-:Y:S02]  /*1c20*/  UIADD3 UR5, UPT, UPT, UR4, 0x1, URZ ;  /* 0x0000000104057890 */ /* 0x000fe4000fffe0ff */
[----:B------:R-:W-:Y:S02]  /*1c30*/  ULEA UR32, UR4, UR31, 0xb ;  /* 0x0000001f04207291 */ /* 0x000fe4000f8e58ff */
[----:B------:R-:W-:Y:S02]  /*1c40*/  UISETP.NE.AND UP0, UPT, UR5, 0x4, UPT ;  /* 0x000000040500788c */ /* 0x000fe4000bf05270 */
[----:B------:R-:W-:Y:S02]  /*1c50*/  ULEA UR8, UR4, UR30, 0xd ;  /* 0x0000001e04087291 */ /* 0x000fe4000f8e68ff */
[----:B------:R-:W-:Y:S02]  /*1c60*/  USEL UR6, URZ, 0x1, UP0 ;  /* 0x00000001ff067887 */ /* 0x000fe40008000000 */
[----:B------:R-:W-:-:S02]  /*1c70*/  USEL UR7, UR5, URZ, UP0 ;  /* 0x000000ff05077287 */ /* 0x000fc40008000000 */
[----:B------:R-:W-:Y:S02]  /*1c80*/  UIADD3 UR4, UP0, UPT, UR28, 0x180, URZ ;  /* 0x000001801c047890 */ /* 0x000fe4000ff1e0ff */
[----:B------:R-:W-:Y:S01]  /*1c90*/  ULEA UR5, UR7, UR21, 0x3 ;  /* 0x0000001507057291 */ /* 0x000fe2000f8e18ff */
[----:B------:R-:W-:Y:S01]  /*1ca0*/  LOP3.LUT R12, R12, UR6, RZ, 0x3c, !PT ;  /* 0x000000060c0c7c12 */ /* 0x000fe2000f8e3cff */
[----:B------:R-:W-:Y:S02]  /*1cb0*/  USHF.L.U32 UR34, UR13, 0x5, URZ ;  /* 0x000000050d227899 */ /* 0x000fe400080006ff */
[----:B------:R-:W-:Y:S01]  /*1cc0*/  UIADD3 UR13, UPT, UPT, UR13, 0x1, URZ ;  /* 0x000000010d0d7890 */ /* 0x000fe2000fffe0ff */
[----:B-1----:R-:W-:Y:S01]  /*1cd0*/  SHF.L.U32 R0, R12, 0x1f, RZ ;  /* 0x0000001f0c007819 */ /* 0x002fe200000006ff */
[----:B------:R-:W-:Y:S02]  /*1ce0*/  UIADD3 UR14, UP1, UPT, UR28, 0x80, URZ ;  /* 0x000000801c0e7890 */ /* 0x000fe4000ff3e0ff */
[----:B------:R-:W-:Y:S01]  /*1cf0*/  UIADD3 UR32, UPT, UPT, UR21, 0x6400, UR32 ;  /* 0x0000640015207890 */ /* 0x000fe2000fffe020 */
[----:B------:R3:W4:Y:S01]  /*1d00*/  SYNCS.PHASECHK.TRANS64.TRYWAIT P0, [UR5+0x20], R0 ;  /* 0x00002000ff0075a7 */ /* 0x0007220008001105 */
[----:B------:R-:W-:-:S02]  /*1d10*/  UIADD3.X UR5, UPT, UPT, URZ, UR29, URZ, UP0, !UPT ;  /* 0x0000001dff057290 */ /* 0x000fc400087fe4ff */
[----:B------:R-:W-:Y:S02]  /*1d20*/  UISETP.NE.AND UP0, UPT, UR13, UR24, UPT ;  /* 0x000000180d00728c */ /* 0x000fe4000bf05270 */
[----:B------:R-:W-:Y:S02]  /*1d30*/  UIADD3.X UR15, UPT, UPT, URZ, UR29, URZ, UP1, !UPT ;  /* 0x0000001dff0f7290 */ /* 0x000fe40008ffe4ff */
[----:B------:R-:W-:Y:S02]  /*1d40*/  UPRMT UR16, URZ, 0x5410, UR27 ;  /* 0x00005410ff107896 */ /* 0x000fe4000800001b */
[----:B------:R-:W-:Y:S02]  /*1d50*/  UIADD3 UR8, UPT, UPT, UR21, 0x8400, UR8 ;  /* 0x0000840015087890 */ /* 0x000fe4000fffe008 */
[----:B------:R-:W-:Y:S01]  /*1d60*/  UPRMT UR6, URZ, 0x5410, UR26 ;  /* 0x00005410ff067896 */ /* 0x000fe2000800001a */
[----:B------:R-:W-:Y:S01]  /*1d70*/  UMOV UR18, 0x0 ;  /* 0x0000000000127882 */ /* 0x000fe20000000000 */
[----:B------:R-:W-:Y:S01]  /*1d80*/  UMOV UR19, 0x10000000 ;  /* 0x1000000000137882 */ /* 0x000fe20000000000 */
[----:B------:R-:W-:Y:S01]  /*1d90*/  UMOV UR12, UR36 ;  /* 0x00000024000c7c82 */ /* 0x000fe20008000000 */
[----:B------:R-:W-:Y:S01]  /*1da0*/  UMOV UR9, UR33 ;  /* 0x0000002100097c82 */ /* 0x000fe20008000000 */
[----:B------:R-:W-:Y:S01]  /*1db0*/  UMOV UR10, UR34 ;  /* 0x00000022000a7c82 */ /* 0x000fe20008000000 */
[----:B------:R-:W-:Y:S03]  /*1dc0*/  UTMALDG.3D.MULTICAST [UR32], [UR14], UR16, desc[UR18] ;  /* 0x000012200e0073b4 */ /* 0x000fe60008011810 */
[----:B------:R1:W-:Y:S02]  /*1dd0*/  UTMALDG.3D.MULTICAST [UR8], [UR4], UR6, desc[UR18] ;  /* 0x00001208040073b4 */ /* 0x0003e40008011806 */
[----:B-1----:R-:W-:Y:S01]  /*1de0*/  UMOV UR6, UR24 ;  /* 0x0000001800067c82 */ /* 0x002fe20008000000 */
[----:B------:R-:W-:Y:S01]  /*1df0*/  UMOV UR4, UR7 ;  /* 0x0000000700047c82 */ /* 0x000fe20008000000 */
[----:B---3--:R-:W-:Y:S05]  /*1e00*/  BRA.U UP0, `(.L_x_31) ;  /* 0xfffffffd00487547 */ /* 0x008fea000b83ffff */
.L_x_25:
[----:B------:R-:W-:Y:S01]  /*1e10*/  ULEA UR4, UR7, UR21, 0x3 ;  /* 0x0000001507047291 */ /* 0x000fe2000f8e18ff */
[----:B-1----:R-:W-:Y:S01]  /*1e20*/  SHF.L.U32 R0, R12, 0x1f, RZ ;  /* 0x0000001f0c007819 */ /* 0x002fe200000006ff */
[----:B------:R-:W-:Y:S01]  /*1e30*/  @!P1 SYNCS.ARRIVE.TRANS64.A1T0 RZ, [UR21+0x88], RZ ;  /* 0x000088ffffff99a7 */ /* 0x000fe20008100015 */
[----:B------:R-:W-:-:S06]  /*1e40*/  UISETP.GT.AND UP0, UPT, UR45, UR44, UPT ;  /* 0x0000002c2d00728c */ /* 0x000fcc000bf04270 */
[----:B--2-4-:R1:W2:Y:S03]  /*1e50*/  SYNCS.PHASECHK.TRANS64.TRYWAIT P0, [UR4+0x20], R0 ;  /* 0x00002000ff0075a7 */ /* 0x0142a60008001104 */
[----:B------:R-:W-:Y:S05]  /*1e60*/  BRA.U !UP0, `(.L_x_32) ;  /* 0x0000000108bc7547 */ /* 0x000fea000b800000 */
[----:B------:R-:W-:Y:S01]  /*1e70*/  UIADD3 UR13, UPT, UPT, UR47, UR6, URZ ;  /* 0x000000062f0d7290 */ /* 0x000fe2000fffe0ff */
[----:B------:R-:W-:-:S11]  /*1e80*/  UMOV UR4, UR7 ;  /* 0x0000000700047c82 */ /* 0x000fd60008000000 */
.L_x_38:
[----:B------:R-:W-:Y:S01]  /*1e90*/  ULEA UR17, UR4, UR21, 0x3 ;  /* 0x0000001504117291 */ /* 0x000fe2000f8e18ff */
[----:B--2---:R-:W-:Y:S01]  /*1ea0*/  @!P3 MOV R2, 0x2800 ;  /* 0x000028000002b802 */ /* 0x004fe20000000f00 */
[----:B--2-4-:R-:W-:Y:S10]  /*1eb0*/  @P0 BRA `(.L_x_33) ;  /* 0x00000000000c0947 */ /* 0x014ff40003800000 */
[----:B------:R-:W-:-:S04]  /*1ec0*/  SHF.L.U32 R3, R12, 0x1f, RZ ;  /* 0x0000001f0c037819 */ /* 0x000fc800000006ff */
[----:B------:R-:W2:Y:S02]  /*1ed0*/  SYNCS.PHASECHK.TRANS64.TRYWAIT P0, [UR17+0x20], R3 ;  /* 0x00002003ff0075a7 */ /* 0x000ea40008001111 */
[----:B--2---:R-:W-:Y:S05]  /*1ee0*/  @!P0 BRA `(.L_x_34) ;  /* 0x0000007800388947 */ /* 0x004fea0003800000 */
.L_x_33:
[----:B------:R2:W-:Y:S01]  /*1ef0*/  @!P3 SYNCS.ARRIVE.TRANS64 RZ, [UR17], R2 ;  /* 0x00000002ffffb9a7 */ /* 0x0005e20008000011 */
[----:B------:R-:W-:-:S04]  /*1f00*/  ULOP3.LUT UR5, UR25, 0x2, URZ, 0xfc, !UPT ;  /* 0x0000000219057892 */ /* 0x000fc8000f8efcff */
[----:B------:R-:W-:-:S09]  /*1f10*/  UISETP.NE.AND UP0, UPT, UR5, 0x2, UPT ;  /* 0x000000020500788c */ /* 0x000fd2000bf05270 */
[----:B------:R-:W-:Y:S05]  /*1f20*/  BRA.U UP0, `(.L_x_35) ;  /* 0x0000000100047547 */ /* 0x000fea000b800000 */
[----:B------:R-:W-:Y:S05]  /*1f30*/  BPT.TRAP 0x1 ;  /* 0x000000040000795c */ /* 0x000fea0000300000 */
.L_x_35:
[----:B------:R-:W-:Y:S04]  /*1f40*/  BSSY.RECONVERGENT B0, `(.L_x_36) ;  /* 0x0000003000007945 */ /* 0x000fe80003800200 */
[----:B------:R-:W-:Y:S05]  /*1f50*/  @P2 BRA `(.L_x_37) ;  /* 0x0000000000042947 */ /* 0x000fea0003800000 */
[----:B------:R-:W-:Y:S05]  /*1f60*/  BPT.TRAP 0x1 ;  /* 0x000000040000795c */ /* 0x000fea0000300000 */
.L_x_37:
[----:B------:R-:W-:Y:S05]  /*1f70*/  BSYNC.RECONVERGENT B0 ;  /* 0x0000000000007941 */ /* 0x000fea0003800200 */
.L_x_36:
[----:B------:R-:W-:Y:S02]  /*1f80*/  UIADD3 UR5, UPT, UPT, UR4, 0x1, URZ ;  /* 0x0000000104057890 */ /* 0x000fe4000fffe0ff */
[----:B------:R-:W-:Y:S02]  /*1f90*/  UIADD3 UR14, UP1, UPT, UR28, 0x80, URZ ;  /* 0x000000801c0e7890 */ /* 0x000fe4000ff3e0ff */
[----:B------:R-:W-:Y:S02]  /*1fa0*/  UISETP.NE.AND UP0, UPT, UR5, 0x4, UPT ;  /* 0x000000040500788c */ /* 0x000fe4000bf05270 */
[----:B------:R-:W-:Y:S02]  /*1fb0*/  ULEA UR16, UR4, UR38, 0xb ;  /* 0x0000002604107291 */ /* 0x000fe4000f8e58ff */
[----:B------:R-:W-:Y:S02]  /*1fc0*/  USEL UR8, URZ, 0x1, UP0 ;  /* 0x00000001ff087887 */ /* 0x000fe40008000000 */
[----:B------:R-:W-:-:S02]  /*1fd0*/  USEL UR7, UR5, URZ, UP0 ;  /* 0x000000ff05077287 */ /* 0x000fc40008000000 */
[----:B------:R-:W-:Y:S02]  /*1fe0*/  UIADD3 UR22, UP0, UPT, UR28, 0x180, URZ ;  /* 0x000001801c167890 */ /* 0x000fe4000ff1e0ff */
[----:B------:R-:W-:Y:S01]  /*1ff0*/  ULEA UR5, UR7, UR21, 0x3 ;  /* 0x0000001507057291 */ /* 0x000fe2000f8e18ff */
[----:B------:R-:W-:Y:S01]  /*2000*/  LOP3.LUT R12, R12, UR8, RZ, 0x3c, !PT ;  /* 0x000000080c0c7c12 */ /* 0x000fe2000f8e3cff */
[----:B------:R-:W-:Y:S02]  /*2010*/  ULEA UR8, UR4, UR37, 0xd ;  /* 0x0000002504087291 */ /* 0x000fe4000f8e68ff */
[----:B------:R-:W-:Y:S01]  /*2020*/  USHF.L.U32 UR18, UR6, 0x5, URZ ;  /* 0x0000000506127899 */ /* 0x000fe200080006ff */
[----:B-1----:R-:W-:Y:S01]  /*2030*/  SHF.L.U32 R0, R12, 0x1f, RZ ;  /* 0x0000001f0c007819 */ /* 0x002fe200000006ff */
[----:B------:R-:W-:Y:S02]  /*2040*/  UPRMT UR4, URZ, 0x5410, UR27 ;  /* 0x00005410ff047896 */ /* 0x000fe4000800001b */
[----:B------:R-:W-:Y:S01]  /*2050*/  UIADD3.X UR15, UPT, UPT, URZ, UR29, URZ, UP1, !UPT ;  /* 0x0000001dff0f7290 */ /* 0x000fe20008ffe4ff */
[----:B------:R3:W4:Y:S01]  /*2060*/  SYNCS.PHASECHK.TRANS64.TRYWAIT P0, [UR5+0x20], R0 ;  /* 0x00002000ff0075a7 */ /* 0x0007220008001105 */
[----:B------:R-:W-:-:S02]  /*2070*/  UPRMT UR5, URZ, 0x5410, UR26 ;  /* 0x00005410ff057896 */ /* 0x000fc4000800001a */
[----:B------:R-:W-:Y:S01]  /*2080*/  UIADD3.X UR23, UPT, UPT, URZ, UR29, URZ, UP0, !UPT ;  /* 0x0000001dff177290 */ /* 0x000fe200087fe4ff */
[----:B------:R-:W-:Y:S01]  /*2090*/  UMOV UR32, 0x0 ;  /* 0x0000000000207882 */ /* 0x000fe20000000000 */
[----:B------:R-:W-:Y:S01]  /*20a0*/  UMOV UR33, 0x10000000 ;  /* 0x1000000000217882 */ /* 0x000fe20000000000 */
[----:B------:R-:W-:Y:S01]  /*20b0*/  UMOV UR19, UR35 ;  /* 0x0000002300137c82 */ /* 0x000fe20008000000 */
[----:B------:R-:W-:Y:S01]  /*20c0*/  UMOV UR20, UR36 ;  /* 0x0000002400147c82 */ /* 0x000fe20008000000 */
[----:B------:R-:W-:Y:S01]  /*20d0*/  UMOV UR12, UR36 ;  /* 0x00000024000c7c82 */ /* 0x000fe20008000000 */
[----:B------:R-:W-:Y:S01]  /*20e0*/  UMOV UR9, UR17 ;  /* 0x0000001100097c82 */ /* 0x000fe20008000000 */
[----:B------:R-:W-:Y:S01]  /*20f0*/  UMOV UR10, UR18 ;  /* 0x00000012000a7c82 */ /* 0x000fe20008000000 */
[----:B------:R1:W-:Y:S01]  /*2100*/  UTMALDG.3D.MULTICAST [UR16], [UR14], UR4, desc[UR32] ;  /* 0x000020100e0073b4 */ /* 0x0003e20008011804 */
[----:B------:R-:W-:-:S04]  /*2110*/  UIADD3 UR6, UPT, UPT, UR6, 0x1, URZ ;  /* 0x0000000106067890 */ /* 0x000fc8000fffe0ff */
[----:B------:R-:W-:Y:S01]  /*2120*/  UISETP.NE.AND UP0, UPT, UR6, UR13, UPT ;  /* 0x0000000d0600728c */ /* 0x000fe2000bf05270 */
[----:B------:R3:W-:Y:S01]  /*2130*/  UTMALDG.3D.MULTICAST [UR8], [UR22], UR5, desc[UR32] ;  /* 0x00002008160073b4 */ /* 0x0007e20008011805 */
[----:B-1----:R-:W-:-:S07]  /*2140*/  UMOV UR4, UR7 ;  /* 0x0000000700047c82 */ /* 0x002fce0008000000 */
[----:B---3--:R-:W-:Y:S05]  /*2150*/  BRA.U UP0, `(.L_x_38) ;  /* 0xfffffffd004c7547 */ /* 0x008fea000b83ffff */
.L_x_32:
[C---:B------:R-:W-:Y:S01]  /*2160*/  LEA R3, R11.reuse, UR21, 0x3 ;  /* 0x000000150b037c11 */ /* 0x040fe2000f8e18ff */
[----:B------:R-:W-:Y:S01]  /*2170*/  NOP ;  /* 0x0000000000007918 */ /* 0x000fe20000000000 */
[----:B-1----:R-:W-:Y:S02]  /*2180*/  SHF.L.U32 R0, R10, 0x1f, RZ ;  /* 0x0000001f0a007819 */ /* 0x002fe400000006ff */
[----:B------:R-:W-:Y:S02]  /*2190*/  LEA R5, R11, UR21, 0x4 ;  /* 0x000000150b057c11 */ /* 0x000fe4000f8e20ff */
[----:B--2-4-:R-:W1:Y:S02]  /*21a0*/  SYNCS.PHASECHK.TRANS64.TRYWAIT P0, [R3+URZ+0x90], R0 ;  /* 0x00009000030075a7 */ /* 0x014e6400080011ff */
[----:B-1----:R-:W-:Y:S05]  /*21b0*/  @!P0 BRA `(.L_x_39) ;  /* 0x00000074009c8947 */ /* 0x002fea0003800000 */
.L_x_135:
[----:B------:R-:W2:Y:S01]  /*21c0*/  LDS.128 R4, [R5+0x120] ;  /* 0x0001200005047984 */ /* 0x000ea20000000c00 */
[----:B------:R-:W-:Y:S01]  /*21d0*/  UISETP.GE.AND UP0, UPT, UR42, 0x1, UPT ;  /* 0x000000012a00788c */ /* 0x000fe2000bf06270 */
[----:B------:R-:W-:Y:S01]  /*21e0*/  @!PT LDS RZ, [RZ] ;  /* 0x00000000fffff984 */ /* 0x000fe20000000800 */
[----:B------:R-:W-:Y:S01]  /*21f0*/  @!PT LDS RZ, [RZ] ;  /* 0x00000000fffff984 */ /* 0x000fe20000000800 */
[----:B------:R-:W-:Y:S01]  /*2200*/  @!PT LDS RZ, [RZ] ;  /* 0x00000000fffff984 */ /* 0x000fe20000000800 */
[----:B------:R-:W-:Y:S01]  /*2210*/  @!PT LDS RZ, [RZ] ;  /* 0x00000000fffff984 */ /* 0x000fe20000000800 */
[----:B------:R3:W-:Y:S06]  /*2220*/  MEMBAR.ALL.CTA ;  /* 0x0000000000007992 */ /* 0x0007ec0000008000 */
[----:B---3--:R-:W3:Y:S01]  /*2230*/  FENCE.VIEW.ASYNC.S ;  /* 0x00000000000073c6 */ /* 0x008ee20000000000 */
[----:B--2---:R-:W-:-:S13]  /*2240*/  LOP3.LUT P0, RZ, R6, 0x1, RZ, 0xc0, !PT ;  /* 0x0000000106ff7812 */ /* 0x004fda000780c0ff */
[----:B---3--:R-:W-:Y:S01]  /*2250*/  VOTEU.ANY UP1, P0 ;  /* 0x0000000000ff7886 */ /* 0x008fe20000020100 */
[----:B------:R-:W-:-:S13]  /*2260*/  PLOP3.LUT P0, PT, PT, PT, UP1, 0x80, 0x8 ;  /* 0x000000000008781c */ /* 0x000fda0003f0f018 */
[----:B-1----:R-:W-:Y:S02]  /*2270*/  @P0 LOP3.LUT R0, R5, 0xffff, RZ, 0xc0, !PT ;  /* 0x0000ffff05000812 */ /* 0x002fe400078ec0ff */
[----:B------:R-:W-:Y:S02]  /*2280*/  @P0 MOV R2, R4 ;  /* 0x0000000400020202 */ /* 0x000fe40000000f00 */
[----:B------:R-:W-:Y:S01]  /*2290*/  @P0 R2UR UR5, R0 ;  /* 0x00000000000502ca */ /* 0x000fe200000e0000 */
[----:B------:R-:W-:Y:S01]  /*22a0*/  VIADD R0, R3, 0xa0 ;  /* 0x000000a003007836 */ /* 0x000fe20000000000 */
[----:B------:R-:W-:Y:S02]  /*22b0*/  @P0 SHF.R.U32.HI R4, RZ, 0x10, R5 ;  /* 0x00000010ff040819 */ /* 0x000fe40000011605 */
[----:B------:R-:W-:Y:S02]  /*22c0*/  @P0 R2UR UR6, R2 ;  /* 0x00000000020602ca */ /* 0x000fe400000e0000 */
[----:B------:R-:W-:-:S02]  /*22d0*/  PRMT R0, RZ, 0x654, R0 ;  /* 0x00000654ff007816 */ /* 0x000fc40000000000 */
[----:B------:R-:W-:Y:S02]  /*22e0*/  @P0 R2UR UR4, R4 ;  /* 0x00000000040402ca */ /* 0x000fe400000e0000 */
[----:B------:R1:W-:Y:S03]  /*22f0*/  SYNCS.ARRIVE.TRANS64.RED.A1T0 RZ, [R0+URZ], RZ ;  /* 0x000000ff00ff79a7 */ /* 0x0003e600081004ff */
[----:B------:R-:W-:-:S04]  /*2300*/  @UP1 UMOV UR39, UR5 ;  /* 0x0000000500271c82 */ /* 0x000fc80008000000 */
[----:B------:R-:W-:-:S04]  /*2310*/  @UP1 UMOV UR40, UR6 ;  /* 0x0000000600281c82 */ /* 0x000fc80008000000 */
[----:B------:R-:W-:Y:S01]  /*2320*/  @UP1 UMOV UR36, UR4 ;  /* 0x0000000400241c82 */ /* 0x000fe20008000000 */
[----:B------:R-:W-:Y:S05]  /*2330*/  BRA.U !UP0, `(.L_x_40) ;  /* 0x0000000108d47547 */ /* 0x000fea000b800000 */
[----:B------:R-:W2:Y:S01]  /*2340*/  LDCU.128 UR12, c[0x0][0xb10] ;  /* 0x00016200ff0c77ac */ /* 0x000ea20008000c00 */
[----:B------:R-:W3:Y:S01]  /*2350*/  LDCU UR22, c[0x0][0xb20] ;  /* 0x00016400ff1677ac */ /* 0x000ee20008000800 */
[----:B------:R-:W4:Y:S01]  /*2360*/  LDCU UR20, c[0x0][0xb0c] ;  /* 0x00016180ff1477ac */ /* 0x000f220008000800 */
[----:B------:R-:W1:Y:S01]  /*2370*/  LDCU.64 UR8, c[0x0][0xb28] ;  /* 0x00016500ff0877ac */ /* 0x000e620008000a00 */
[----:B------:R-:W-:Y:S02]  /*2380*/  UISETP.NE.AND UP3, UPT, UR42, 0x1, UPT ;  /* 0x000000012a00788c */ /* 0x000fe4000bf65270 */
[----:B--2---:R-:W-:Y:S02]  /*2390*/  UIMAD.WIDE.U32 UR10, UR41, UR15, URZ ;  /* 0x0000000f290a72a5 */ /* 0x004fe4000f8e00ff */
[----:B------:R-:W-:Y:S02]  /*23a0*/  UIMAD.WIDE.U32 UR4, UR43, UR12, URZ ;  /* 0x0000000c2b0472a5 */ /* 0x000fe4000f8e00ff */
[----:B------:R-:W-:-:S02]  /*23b0*/  UISETP.NE.AND UP0, UPT, UR14, 0x1, UPT ;  /* 0x000000010e00788c */ /* 0x000fc4000bf05270 */
[----:B------:R-:W-:Y:S01]  /*23c0*/  UIMAD.WIDE.U32 UR18, UR39, UR15, URZ ;  /* 0x0000000f271272a5 */ /* 0x000fe2000f8e00ff */
[----:B------:R-:W-:Y:S02]  /*23d0*/  UMOV UR10, UR11 ;  /* 0x0000000b000a7c82 */ /* 0x000fe40008000000 */
[----:B------:R-:W-:Y:S01]  /*23e0*/  UMOV UR4, UR5 ;  /* 0x0000000500047c82 */ /* 0x000fe20008000000 */
[----:B---3--:R-:W-:Y:S02]  /*23f0*/  USHF.R.U32.HI UR10, URZ, UR22, UR10 ;  /* 0x00000016ff0a7299 */ /* 0x008fe4000801160a */
[----:B----4-:R-:W-:Y:S02]  /*2400*/  UISETP.NE.AND UP2, UPT, UR20, 0x1, UPT ;  /* 0x000000011400788c */ /* 0x010fe4000bf45270 */
[----:B------:R-:W-:Y:S02]  /*2410*/  USHF.R.U32.HI UR4, URZ, UR13, UR4 ;  /* 0x0000000dff047299 */ /* 0x000fe40008011604 */
[----:B------:R-:W-:-:S02]  /*2420*/  USEL UR5, UR41, UR10, !UP0 ;  /* 0x0000000a29057287 */ /* 0x000fc4000c000000 */
[----:B------:R-:W-:Y:S02]  /*2430*/  USEL UR6, UR43, UR4, !UP2 ;  /* 0x000000042b067287 */ /* 0x000fe4000d000000 */
[----:B-1----:R-:W-:Y:S01]  /*2440*/  UIMAD.WIDE.U32 UR10, UR5, UR8, URZ ;  /* 0x00000008050a72a5 */ /* 0x002fe2000f8e00ff */
[----:B------:R-:W-:Y:S01]  /*2450*/  UMOV UR4, UR19 ;  /* 0x0000001300047c82 */ /* 0x000fe20008000000 */
[----:B------:R-:W-:Y:S02]  /*2460*/  UIMAD.WIDE.U32 UR16, UR40, UR12, URZ ;  /* 0x0000000c281072a5 */ /* 0x000fe4000f8e00ff */
[----:B------:R-:W-:-:S03]  /*2470*/  UIMAD.WIDE.U32 UR18, UR6, UR8, URZ ;  /* 0x00000008061272a5 */ /* 0x000fc6000f8e00ff */
[----:B------:R-:W-:Y:S01]  /*2480*/  UMOV UR10, UR11 ;  /* 0x0000000b000a7c82 */ /* 0x000fe20008000000 */
[----:B------:R-:W-:Y:S02]  /*2490*/  USHF.R.U32.HI UR4, URZ, UR22, UR4 ;  /* 0x00000016ff047299 */ /* 0x000fe40008011604 */
[----:B------:R-:W-:Y:S01]  /*24a0*/  @UP3 USHF.R.U32.HI UR5, URZ, UR9, UR10 ;  /* 0x00000009ff053299 */ /* 0x000fe2000801160a */
[----:B------:R-:W-:Y:S01]  /*24b0*/  UMOV UR16, UR17 ;  /* 0x0000001100107c82 */ /* 0x000fe20008000000 */
[----:B------:R-:W-:Y:S01]  /*24c0*/  UMOV UR18, UR19 ;  /* 0x0000001300127c82 */ /* 0x000fe20008000000 */
[----:B------:R-:W-:Y:S02]  /*24d0*/  USHF.R.U32.HI UR13, URZ, UR13, UR16 ;  /* 0x0000000dff0d7299 */ /* 0x000fe40008011610 */
[----:B------:R-:W-:Y:S02]  /*24e0*/  USEL UR4, UR39, UR4, !UP0 ;  /* 0x0000000427047287 */ /* 0x000fe4000c000000 */
[----:B------:R-:W-:-:S02]  /*24f0*/  @UP3 USHF.R.U32.HI UR6, URZ, UR9, UR18 ;  /* 0x00000009ff063299 */ /* 0x000fc40008011612 */
[----:B------:R-:W-:Y:S02]  /*2500*/  UIMAD UR10, UR42, UR5, URZ ;  /* 0x000000052a0a72a4 */ /* 0x000fe4000f8e02ff */
[----:B------:R-:W-:Y:S02]  /*2510*/  USEL UR5, UR40, UR13, !UP2 ;  /* 0x0000000d28057287 */ /* 0x000fe4000d000000 */
[----:B------:R-:W-:Y:S02]  /*2520*/  UIMAD UR12, UR42, UR6, URZ ;  /* 0x000000062a0c72a4 */ /* 0x000fe4000f8e02ff */
[----:B------:R-:W-:Y:S02]  /*2530*/  UISETP.GE.AND UP0, UPT, UR4, UR10, UPT ;  /* 0x0000000a0400728c */ /* 0x000fe4000bf06270 */
[----:B------:R-:W-:Y:S02]  /*2540*/  UIMAD.WIDE.U32 UR10, UR4, UR8, URZ ;  /* 0x00000008040a72a5 */ /* 0x000fe4000f8e00ff */
[----:B------:R-:W-:-:S02]  /*2550*/  UISETP.GE.OR UP0, UPT, UR5, UR12, UP0 ;  /* 0x0000000c0500728c */ /* 0x000fc40008706670 */
        /* <DEDUP_REMOVED lines=19> */
.L_x_40:
[----:B------:R-:W2:Y:S02]  /*2690*/  LDCU UR4, c[0x0][0xb30] ;  /* 0x00016600ff0477ac */ /* 0x000ea40008000800 */
[----:B--2---:R-:W-:-:S09]  /*26a0*/  UISETP.NE.AND UP0, UPT, UR4, 0x1, UPT ;  /* 0x000000010400788c */ /* 0x004fd2000bf05270 */
[----:B------:R-:W-:Y:S05]  /*26b0*/  BRA.U UP0, `(.L_x_41) ;  /* 0x0000000100447547 */ /* 0x000fea000b800000 */
        /* <DEDUP_REMOVED lines=17> */
.L_x_41:
[----:B------:R-:W-:Y:S01]  /*27d0*/  VIADD R11, R11, 0x1 ;  /* 0x000000010b0b7836 */ /* 0x000fe20000000000 */
[----:B------:R-:W-:Y:S01]  /*27e0*/  R2UR UR4, R87 ;  /* 0x00000000570472ca */ /* 0x000fe200000e0000 */
[----:B------:R-:W-:Y:S01]  /*27f0*/  UIADD3 UR16, UPT, UPT, UR40, UR59, URZ ;  /* 0x0000003b28107290 */ /* 0x000fe2000fffe0ff */
[----:B------:R-:W-:Y:S02]  /*2800*/  PLOP3.LUT P1, PT, PT, PT, PT, 0x80, 0x8 ;  /* 0x000000000008781c */ /* 0x000fe40003f2f070 */
[----:B------:R-:W-:-:S04]  /*2810*/  ISETP.NE.AND P0, PT, R11, 0x2, PT ;  /* 0x000000020b00780c */ /* 0x000fc80003f05270 */
[----:B------:R-:W-:Y:S02]  /*2820*/  SEL R3, RZ, 0x1, P0 ;  /* 0x00000001ff037807 */ /* 0x000fe40000000000 */
[----:B------:R-:W-:Y:S02]  /*2830*/  SEL R11, R11, RZ, P0 ;  /* 0x000000ff0b0b7207 */ /* 0x000fe40000000000 */
[----:B------:R-:W-:Y:S01]  /*2840*/  LOP3.LUT R10, R10, R3, RZ, 0x3c, !PT ;  /* 0x000000030a0a7212 */ /* 0x000fe200078e3cff */
[----:B------:R-:W-:Y:S01]  /*2850*/  UIADD3 UR20, UPT, UPT, UR39, UR4, URZ ;  /* 0x0000000427147290 */ /* 0x000fe2000fffe0ff */
[----:B------:R-:W-:Y:S11]  /*2860*/  BRA.U UP1, `(.L_x_42) ;  /* 0xfffffff101507547 */ /* 0x000ff6000b83ffff */
[----:B------:R-:W-:Y:S01]  /*2870*/  UIADD3 UR21, UPT, UPT, UR21, 0x20, URZ ;  /* 0x0000002015157890 */ /* 0x000fe2000fffe0ff */
[----:B------:R-:W-:-:S03]  /*2880*/  SHF.L.U32 R3, R12, 0x1f, RZ ;  /* 0x0000001f0c037819 */ /* 0x000fc600000006ff */
[----:B------:R-:W-:-:S09]  /*2890*/  ULEA UR4, UR7, UR21, 0x3 ;  /* 0x0000001507047291 */ /* 0x000fd2000f8e18ff */
[----:B------:R-:W2:Y:S02]  /*28a0*/  SYNCS.PHASECHK.TRANS64.TRYWAIT P0, [UR4], R3 ;  /* 0x00000003ff0075a7 */ /* 0x000ea40008001104 */
[----:B--2---:R-:W-:Y:S05]  /*28b0*/  @!P0 BRA `(.L_x_43) ;  /* 0x0000006c00f08947 */ /* 0x004fea0003800000 */
.L_x_137:
[----:B------:R-:W-:-:S04]  /*28c0*/  UIADD3 UR4, UPT, UPT, UR7, 0x1, URZ ;  /* 0x0000000107047890 */ /* 0x000fc8000fffe0ff */
[----:B------:R-:W-:-:S04]  /*28d0*/  UISETP.NE.AND UP0, UPT, UR4, 0x4, UPT ;  /* 0x000000040400788c */ /* 0x000fc8000bf05270 */
[----:B------:R-:W-:Y:S02]  /*28e0*/  USEL UR6, URZ, 0x1, UP0 ;  /* 0x00000001ff067887 */ /* 0x000fe40008000000 */
[----:B------:R-:W-:-:S04]  /*28f0*/  USEL UR4, UR4, URZ, UP0 ;  /* 0x000000ff04047287 */ /* 0x000fc80008000000 */
[----:B------:R-:W-:Y:S01]  /*2900*/  ULEA UR5, UR4, UR21, 0x3 ;  /* 0x0000001504057291 */ /* 0x000fe2000f8e18ff */
[----:B------:R-:W-:-:S04]  /*2910*/  LOP3.LUT R2, R12, UR6, RZ, 0x3c, !PT ;  /* 0x000000060c027c12 */ /* 0x000fc8000f8e3cff */
[----:B-1----:R-:W-:-:S04]  /*2920*/  SHF.L.U32 R3, R2, 0x1f, RZ ;  /* 0x0000001f02037819 */ /* 0x002fc800000006ff */
[----:B------:R-:W1:Y:S02]  /*2930*/  SYNCS.PHASECHK.TRANS64.TRYWAIT P0, [UR5], R3 ;  /* 0x00000003ff0075a7 */ /* 0x000e640008001105 */
[----:B-1----:R-:W-:Y:S05]  /*2940*/  @!P0 BRA `(.L_x_44) ;  /* 0x0000006c00e48947 */ /* 0x002fea0003800000 */
.L_x_139:
        /* <DEDUP_REMOVED lines=9> */
.L_x_141:
[----:B------:R-:W-:-:S04]  /*29e0*/  UIADD3 UR4, UPT, UPT, UR4, 0x1, URZ ;  /* 0x0000000104047890 */ /* 0x000fc8000fffe0ff */
[----:B------:R-:W-:-:S04]  /*29f0*/  UISETP.NE.AND UP0, UPT, UR4, 0x4, UPT ;  /* 0x000000040400788c */ /* 0x000fc8000bf05270 */
[----:B------:R-:W-:Y:S02]  /*2a00*/  USEL UR5, URZ, 0x1, UP0 ;  /* 0x00000001ff057887 */ /* 0x000fe40008000000 */
[----:B------:R-:W-:-:S04]  /*2a10*/  USEL UR4, UR4, URZ, UP0 ;  /* 0x000000ff04047287 */ /* 0x000fc80008000000 */
[----:B------:R-:W-:Y:S01]  /*2a20*/  ULEA UR4, UR4, UR21, 0x3 ;  /* 0x0000001504047291 */ /* 0x000fe2000f8e18ff */
[----:B-1----:R-:W-:-:S04]  /*2a30*/  LOP3.LUT R3, R2, UR5, RZ, 0x3c, !PT ;  /* 0x0000000502037c12 */ /* 0x002fc8000f8e3cff */
[----:B------:R-:W-:Y:S01]  /*2a40*/  SHF.L.U32 R3, R3, 0x1f, RZ ;  /* 0x0000001f03037819 */ /* 0x000fe200000006ff */
[----:B------:R-:W-:-:S07]  /*2a50*/  IMAD.U32 R0, RZ, RZ, UR4 ;  /* 0x00000004ff007e24 */ /* 0x000fce000f8e00ff */
.L_x_46:
[----:B-1----:R1:W2:Y:S02]  /*2a60*/  SYNCS.PHASECHK.TRANS64.TRYWAIT P0, [R0+URZ], R3 ;  /* 0x00000003000075a7 */ /* 0x0022a400080011ff */
[----:B--2---:R-:W-:Y:S05]  /*2a70*/  @!P0 NANOSLEEP.SYNCS 0x989680 ;  /* 0x009896800000895d */ /* 0x004fea0003900000 */
[----:B------:R-:W2:Y:S02]  /*2a80*/  @!P0 SYNCS.PHASECHK.TRANS64 P0, [R0+URZ], R3 ;  /* 0x00000003000085a7 */ /* 0x000ea400080010ff */
[----:B--2---:R-:W-:Y:S05]  /*2a90*/  @P0 EXIT ;  /* 0x000000000000094d */ /* 0x004fea0003800000 */
[----:B------:R-:W-:Y:S05]  /*2aa0*/  BRA `(.L_x_46) ;  /* 0xfffffffc00ec7947 */ /* 0x000fea000383ffff */
.L_x_22:
[----:B------:R-:W2:Y:S02]  /*2ab0*/  S2UR UR4, SR_CgaCtaId ;  /* 0x00000000000479c3 */ /* 0x000ea40000008800 */
[----:B--2---:R-:W-:-:S04]  /*2ac0*/  UISETP.NE.AND UP0, UPT, UR4, URZ, UPT ;  /* 0x000000ff0400728c */ /* 0x004fc8000bf05270 */
[----:B------:R-:W-:-:S09]  /*2ad0*/  UISETP.NE.OR UP0, UPT, UR17, 0x1, UP0 ;  /* 0x000000011100788c */ /* 0x000fd20008705670 */
[----:B------:R-:W-:Y:S05]  /*2ae0*/  BRA.U UP0, `(.L_x_47) ;  /* 0x00000005004c7547 */ /* 0x000fea000b800000 */
[----:B------:R-:W2:Y:S01]  /*2af0*/  S2UR UR5, SR_CgaCtaId ;  /* 0x00000000000579c3 */ /* 0x000ea20000008800 */
[----:B------:R-:W-:Y:S01]  /*2b00*/  UMOV UR4, 0x400 ;  /* 0x0000040000047882 */ /* 0x000fe20000000000 */
[----:B------:R-:W-:Y:S01]  /*2b10*/  ISETP.GE.U32.AND P2, PT, R0, 0x4, PT ;  /* 0x000000040000780c */ /* 0x000fe20003f46070 */
[----:B------:R-:W-:Y:S01]  /*2b20*/  IMAD.MOV.U32 R12, RZ, RZ, 0x1 ;  /* 0x00000001ff0c7424 */ /* 0x000fe200078e00ff */
[----:B------:R-:W-:Y:S02]  /*2b30*/  CS2R R10, SRZ ;  /* 0x00000000000a7805 */ /* 0x000fe4000001ff00 */
[----:B------:R-:W-:Y:S01]  /*2b40*/  CS2R R8, SRZ ;  /* 0x0000000000087805 */ /* 0x000fe2000001ff00 */
[----:B--2---:R-:W-:-:S03]  /*2b50*/  ULEA UR6, UR5, UR4, 0x18 ;  /* 0x0000000405067291 */ /* 0x004fc6000f8ec0ff */
[----:B------:R-:W-:-:S09]  /*2b60*/  UMOV UR5, URZ ;  /* 0x000000ff00057c82 */ /* 0x000fd20008000000 */
.L_x_51:
[----:B------:R-:W-:Y:S02]  /*2b70*/  LEA R2, R8, UR6, 0x3 ;  /* 0x0000000608027c11 */ /* 0x000fe4000f8e18ff */
[----:B------:R-:W-:-:S03]  /*2b80*/  SHF.L.U32 R5, R9, 0x1f, RZ ;  /* 0x0000001f09057819 */ /* 0x000fc600000006ff */
[----:B------:R-:W-:Y:S01]  /*2b90*/  VIADD R4, R2, 0x100 ;  /* 0x0000010002047836 */ /* 0x000fe20000000000 */
[----:B------:R-:W2:Y:S02]  /*2ba0*/  SYNCS.PHASECHK.TRANS64.TRYWAIT P0, [R2+URZ+0xf0], R5 ;  /* 0x0000f005020075a7 */ /* 0x000ea400080011ff */
[----:B--2---:R-:W-:Y:S05]  /*2bb0*/  @!P0 BRA `(.L_x_48) ;  /* 0x0000006c00788947 */ /* 0x004fea0003800000 */
.L_x_142:
[----:B------:R-:W-:Y:S01]  /*2bc0*/  ULEA UR4, UR5, UR6, 0x3 ;  /* 0x0000000605047291 */ /* 0x000fe2000f8e18ff */
[----:B------:R-:W-:Y:S02]  /*2bd0*/  PRMT R4, RZ, 0x654, R4 ;  /* 0x00000654ff047816 */ /* 0x000fe40000000004 */
[----:B--2---:R-:W-:Y:S01]  /*2be0*/  SHF.L.U32 R5, R12, 0x1f, RZ ;  /* 0x0000001f0c057819 */ /* 0x004fe200000006ff */
[----:B------:R-:W-:Y:S01]  /*2bf0*/  UIADD3 UR7, UPT, UPT, UR4, 0x90, URZ ;  /* 0x0000009004077890 */ /* 0x000fe2000fffe0ff */
[----:B------:R2:W-:Y:S05]  /*2c00*/  SYNCS.ARRIVE.TRANS64.RED.A1T0 RZ, [R4+URZ], RZ ;  /* 0x000000ff04ff79a7 */ /* 0x0005ea00081004ff */
[----:B------:R-:W-:Y:S01]  /*2c10*/  IMAD.U32 R7, RZ, RZ, UR7 ;  /* 0x00000007ff077e24 */ /* 0x000fe2000f8e00ff */
[----:B------:R-:W3:Y:S04]  /*2c20*/  SYNCS.PHASECHK.TRANS64.TRYWAIT P0, [UR4+0xa0], R5 ;  /* 0x0000a005ff0075a7 */ /* 0x000ee80008001104 */
[----:B------:R-:W-:Y:S01]  /*2c30*/  PRMT R6, R0, 0x654, R7 ;  /* 0x0000065400067816 */ /* 0x000fe20000000007 */
[----:B--2---:R-:W-:Y:S01]  /*2c40*/  @!P2 IMAD.MOV.U32 R4, RZ, RZ, 0x10 ;  /* 0x00000010ff04a424 */ /* 0x004fe200078e00ff */
[----:B---3--:R-:W-:Y:S06]  /*2c50*/  @!P0 BRA `(.L_x_49) ;  /* 0x0000006c00648947 */ /* 0x008fec0003800000 */
.L_x_144:
[----:B------:R-:W-:Y:S01]  /*2c60*/  ULEA UR8, UR5, UR6, 0x4 ;  /* 0x0000000605087291 */ /* 0x000fe2000f8e20ff */
[----:B------:R-:W-:Y:S01]  /*2c70*/  SEL R3, R6, R3, !P2 ;  /* 0x0000000306037207 */ /* 0x000fe20005000000 */
[----:B------:R-:W-:Y:S01]  /*2c80*/  UIADD3 UR9, UPT, UPT, UR4, 0x90, URZ ;  /* 0x0000009004097890 */ /* 0x000fe2000fffe0ff */
[----:B--2---:R-:W-:Y:S01]  /*2c90*/  LEA R2, R11, UR6, 0x3 ;  /* 0x000000060b027c11 */ /* 0x004fe2000f8e18ff */
[----:B------:R-:W-:Y:S01]  /*2ca0*/  UIADD3 UR8, UPT, UPT, UR8, 0x120, URZ ;  /* 0x0000012008087890 */ /* 0x000fe2000fffe0ff */
[----:B------:R-:W-:Y:S01]  /*2cb0*/  SHF.L.U32 R5, R10, 0x1f, RZ ;  /* 0x0000001f0a057819 */ /* 0x000fe200000006ff */
[----:B------:R2:W-:Y:S01]  /*2cc0*/  @!P2 SYNCS.ARRIVE.TRANS64.RED RZ, [R3+URZ], R4 ;  /* 0x0000000403ffa9a7 */ /* 0x0005e200080004ff */
[----:B------:R-:W-:Y:S01]  /*2cd0*/  UIADD3 UR4, UPT, UPT, UR5, 0x1, URZ ;  /* 0x0000000105047890 */ /* 0x000fe2000fffe0ff */
[----:B------:R-:W-:-:S03]  /*2ce0*/  VIADD R8, R8, 0x1 ;  /* 0x0000000108087836 */ /* 0x000fc60000000000 */
[----:B------:R-:W-:Y:S02]  /*2cf0*/  UISETP.NE.AND UP0, UPT, UR4, 0x2, UPT ;  /* 0x000000020400788c */ /* 0x000fe4000bf05270 */
[----:B------:R-:W-:Y:S06]  /*2d00*/  UGETNEXTWORKID.BROADCAST [UR8], [UR9] ;  /* 0x00000000080073ca */ /* 0x000fec0008000100 */
[----:B------:R-:W-:Y:S01]  /*2d10*/  USEL UR7, URZ, 0x1, UP0 ;  /* 0x00000001ff077887 */ /* 0x000fe20008000000 */
[----:B------:R-:W-:Y:S01]  /*2d20*/  ISETP.NE.AND P0, PT, R8, 0x2, PT ;  /* 0x000000020800780c */ /* 0x000fe20003f05270 */
[----:B------:R-:W-:Y:S01]  /*2d30*/  USEL UR5, UR4, URZ, UP0 ;  /* 0x000000ff04057287 */ /* 0x000fe20008000000 */
[----:B------:R-:W3:Y:S03]  /*2d40*/  SYNCS.PHASECHK.TRANS64.TRYWAIT P1, [R2+URZ+0x90], R5 ;  /* 0x00009005020075a7 */ /* 0x000ee600080211ff */
[----:B------:R-:W-:Y:S01]  /*2d50*/  LOP3.LUT R12, R12, UR7, RZ, 0x3c, !PT ;  /* 0x000000070c0c7c12 */ /* 0x000fe2000f8e3cff */
[----:B--23--:R-:W-:Y:S07]  /*2d60*/  @!P1 BRA `(.L_x_50) ;  /* 0x0000006c00389947 */ /* 0x00cfee0003800000 */
.L_x_145:
[C---:B------:R-:W-:Y:S01]  /*2d70*/  LEA R4, R11.reuse, UR6, 0x4 ;  /* 0x000000060b047c11 */ /* 0x040fe2000f8e20ff */
[----:B--2---:R-:W-:Y:S01]  /*2d80*/  VIADD R2, R2, 0xa0 ;  /* 0x000000a002027836 */ /* 0x004fe20000000000 */
[----:B------:R-:W-:Y:S01]  /*2d90*/  SEL R8, R8, RZ, P0 ;  /* 0x000000ff08087207 */ /* 0x000fe20000000000 */
[----:B------:R-:W-:-:S03]  /*2da0*/  VIADD R11, R11, 0x1 ;  /* 0x000000010b0b7836 */ /* 0x000fc60000000000 */
[----:B------:R-:W2:Y:S01]  /*2db0*/  LDS.128 R4, [R4+0x120] ;  /* 0x0001200004047984 */ /* 0x000ea20000000c00 */
[----:B------:R-:W-:Y:S02]  /*2dc0*/  PRMT R2, RZ, 0x654, R2 ;  /* 0x00000654ff027816 */ /* 0x000fe40000000002 */
[C---:B------:R-:W-:Y:S01]  /*2dd0*/  ISETP.NE.AND P1, PT, R11.reuse, 0x2, PT ;  /* 0x000000020b00780c */ /* 0x040fe20003f25270 */
[----:B------:R-:W-:Y:S01]  /*2de0*/  @!PT LDS RZ, [RZ] ;  /* 0x00000000fffff984 */ /* 0x000fe20000000800 */
[----:B------:R-:W-:Y:S01]  /*2df0*/  @!PT LDS RZ, [RZ] ;  /* 0x00000000fffff984 */ /* 0x000fe20000000800 */
[----:B------:R-:W-:Y:S01]  /*2e00*/  @!PT LDS RZ, [RZ] ;  /* 0x00000000fffff984 */ /* 0x000fe20000000800 */
[----:B------:R-:W-:Y:S01]  /*2e10*/  @!PT LDS RZ, [RZ] ;  /* 0x00000000fffff984 */ /* 0x000fe20000000800 */
[----:B------:R3:W-:Y:S06]  /*2e20*/  MEMBAR.ALL.CTA ;  /* 0x0000000000007992 */ /* 0x0007ec0000008000 */
[----:B---3--:R-:W3:Y:S01]  /*2e30*/  FENCE.VIEW.ASYNC.S ;  /* 0x00000000000073c6 */ /* 0x008ee20000000000 */
[----:B------:R-:W-:Y:S01]  /*2e40*/  SEL R11, R11, RZ, P1 ;  /* 0x000000ff0b0b7207 */ /* 0x000fe20000800000 */
[----:B---3--:R3:W-:Y:S01]  /*2e50*/  SYNCS.ARRIVE.TRANS64.RED.A1T0 RZ, [R2+URZ], RZ ;  /* 0x000000ff02ff79a7 */ /* 0x0087e200081004ff */
[----:B--2---:R-:W-:-:S02]  /*2e60*/  LOP3.LUT P3, RZ, R6, 0x1, RZ, 0xc0, !PT ;  /* 0x0000000106ff7812 */ /* 0x004fc4000786c0ff */
[----:B------:R-:W-:-:S04]  /*2e70*/  SEL R5, RZ, 0x1, P1 ;  /* 0x00000001ff057807 */ /* 0x000fc80000800000 */
[----:B------:R-:W-:Y:S02]  /*2e80*/  LOP3.LUT R10, R10, R5, RZ, 0x3c, !PT ;  /* 0x000000050a0a7212 */ /* 0x000fe400078e3cff */
[----:B---3--:R-:W-:-:S04]  /*2e90*/  SEL R2, RZ, 0x1, P0 ;  /* 0x00000001ff027807 */ /* 0x008fc80000000000 */
[----:B------:R-:W-:Y:S01]  /*2ea0*/  LOP3.LUT R9, R9, R2, RZ, 0x3c, !PT ;  /* 0x0000000209097212 */ /* 0x000fe200078e3cff */
[----:B------:R-:W-:Y:S06]  /*2eb0*/  @P3 BRA `(.L_x_51) ;  /* 0xfffffffc002c3947 */ /* 0x000fec000383ffff */
[----:B------:R-:W-:Y:S01]  /*2ec0*/  ULEA UR4, UR5, UR6, 0x3 ;  /* 0x0000000605047291 */ /* 0x000fe2000f8e18ff */
[----:B------:R-:W-:-:S08]  /*2ed0*/  SHF.L.U32 R3, R12, 0x1f, RZ ;  /* 0x0000001f0c037819 */ /* 0x000fd000000006ff */
[----:B------:R-:W2:Y:S02]  /*2ee0*/  SYNCS.PHASECHK.TRANS64 P0, [UR4+0xa0], R3 ;  /* 0x0000a003ff0075a7 */ /* 0x000ea40008001004 */
[----:B--2---:R-:W-:Y:S05]  /*2ef0*/  @P0 BRA `(.L_x_52) ;  /* 0x0000000000080947 */ /* 0x004fea0003800000 */
[----:B------:R-:W2:Y:S02]  /*2f00*/  SYNCS.PHASECHK.TRANS64.TRYWAIT P0, [UR4+0xa0], R3 ;  /* 0x0000a003ff0075a7 */ /* 0x000ea40008001104 */
[----:B--2---:R-:W-:Y:S05]  /*2f10*/  @!P0 BRA `(.L_x_53) ;  /* 0x0000006800e08947 */ /* 0x004fea0003800000 */
.L_x_52:
[----:B------:R-:W-:-:S04]  /*2f20*/  UIADD3 UR7, UPT, UPT, UR5, 0x1, URZ ;  /* 0x0000000105077890 */ /* 0x000fc8000fffe0ff */
[----:B------:R-:W-:-:S04]  /*2f30*/  UISETP.NE.AND UP0, UPT, UR7, 0x2, UPT ;  /* 0x000000020700788c */ /* 0x000fc8000bf05270 */
[----:B------:R-:W-:Y:S02]  /*2f40*/  USEL UR8, URZ, 0x1, UP0 ;  /* 0x00000001ff087887 */ /* 0x000fe40008000000 */
[----:B------:R-:W-:-:S04]  /*2f50*/  USEL UR7, UR7, URZ, UP0 ;  /* 0x000000ff07077287 */ /* 0x000fc80008000000 */
[----:B------:R-:W-:Y:S01]  /*2f60*/  ULEA UR7, UR7, UR6, 0x3 ;  /* 0x0000000607077291 */ /* 0x000fe2000f8e18ff */
[----:B--2---:R-:W-:-:S04]  /*2f70*/  LOP3.LUT R3, R12, UR8, RZ, 0x3c, !PT ;  /* 0x000000080c037c12 */ /* 0x004fc8000f8e3cff */
[----:B------:R-:W-:-:S04]  /*2f80*/  SHF.L.U32 R0, R3, 0x1f, RZ ;  /* 0x0000001f03007819 */ /* 0x000fc800000006ff */
[----:B------:R-:W2:Y:S02]  /*2f90*/  SYNCS.PHASECHK.TRANS64 P0, [UR7+0xa0], R0 ;  /* 0x0000a000ff0075a7 */ /* 0x000ea40008001007 */
[----:B-12---:R-:W-:Y:S05]  /*2fa0*/  @P0 EXIT ;  /* 0x000000000000094d */ /* 0x006fea0003800000 */
[----:B------:R-:W-:Y:S02]  /*2fb0*/  SHF.L.U32 R3, R3, 0x1f, RZ ;  /* 0x0000001f03037819 */ /* 0x000fe400000006ff */
[----:B------:R-:W-:-:S07]  /*2fc0*/  MOV R0, UR7 ;  /* 0x0000000700007c02 */ /* 0x000fce0008000f00 */
.L_x_54:
[----:B-1----:R1:W2:Y:S02]  /*2fd0*/  SYNCS.PHASECHK.TRANS64.TRYWAIT P0, [R0+URZ+0xa0], R3 ;  /* 0x0000a003000075a7 */ /* 0x0022a400080011ff */
[----:B--2---:R-:W-:Y:S05]  /*2fe0*/  @!P0 NANOSLEEP.SYNCS 0x989680 ;  /* 0x009896800000895d */ /* 0x004fea0003900000 */
[----:B------:R-:W2:Y:S02]  /*2ff0*/  @!P0 SYNCS.PHASECHK.TRANS64 P0, [R0+URZ+0xa0], R3 ;  /* 0x0000a003000085a7 */ /* 0x000ea400080010ff */
[----:B--2---:R-:W-:Y:S05]  /*3000*/  @P0 EXIT ;  /* 0x000000000000094d */ /* 0x004fea0003800000 */
[----:B------:R-:W-:Y:S05]  /*3010*/  BRA `(.L_x_54) ;  /* 0xfffffffc00ec7947 */ /* 0x000fea000383ffff */
.L_x_47:
[----:B------:R-:W-:Y:S05]  /*3020*/  BRA.U UP4, `(.L_x_55) ;  /* 0x0000000d04847547 */ /* 0x000fea000b800000 */
[----:B------:R-:W2:Y:S01]  /*3030*/  S2UR UR7, SR_CgaCtaId ;  /* 0x00000000000779c3 */ /* 0x000ea20000008800 */
[----:B------:R-:W-:Y:S01]  /*3040*/  UMOV UR4, 0x40 ;  /* 0x0000004000047882 */ /* 0x000fe20000000000 */
[----:B------:R-:W-:Y:S01]  /*3050*/  NOP ;  /* 0x0000000000007918 */ /* 0x000fe20000000000 */
[----:B------:R-:W-:Y:S01]  /*3060*/  UMOV UR6, 0x400 ;  /* 0x0000040000067882 */ /* 0x000fe20000000000 */
[----:B--2---:R-:W-:Y:S02]  /*3070*/  ULEA UR5, UR7, UR4, 0x18 ;  /* 0x0000000407057291 */ /* 0x004fe4000f8ec0ff */
[----:B------:R-:W-:-:S07]  /*3080*/  ULEA UR6, UR7, UR6, 0x18 ;  /* 0x0000000607067291 */ /* 0x000fce000f8ec0ff */
[----:B------:R-:W2:Y:S02]  /*3090*/  LDS.U8 R0, [UR5+0x1c] ;  /* 0x00001c05ff007984 */ /* 0x000ea40008000000 */
[----:B--2---:R-:W-:-:S13]  /*30a0*/  ISETP.NE.AND P0, PT, R0, RZ, PT ;  /* 0x000000ff0000720c */ /* 0x004fda0003f05270 */
[----:B------:R-:W-:Y:S05]  /*30b0*/  @P0 BRA `(.L_x_56) ;  /* 0x0000000000580947 */ /* 0x000fea0003800000 */
[----:B------:R-:W-:-:S13]  /*30c0*/  ELECT P0, URZ, PT ;  /* 0x0000000000ff782f */ /* 0x000fda0003800000 */
[----:B------:R-:W-:Y:S05]  /*30d0*/  @!P0 BRA `(.L_x_57) ;  /* 0x0000000000608947 */ /* 0x000fea0003800000 */
[----:B------:R-:W-:Y:S01]  /*30e0*/  UMOV UR4, 0x10 ;  /* 0x0000001000047882 */ /* 0x000fe20000000000 */
[----:B------:R-:W-:Y:S01]  /*30f0*/  HFMA2 R0, -RZ, RZ, 0, 5.9604644775390625e-08 ;  /* 0x00000001ff007431 */ /* 0x000fe200000001ff */
[----:B------:R-:W-:-:S03]  /*3100*/  MOV R3, 0xffff ;  /* 0x0000ffff00037802 */ /* 0x000fc60000000f00 */
[----:B------:R-:W-:Y:S04]  /*3110*/  DEPBAR.LE SB2, 0x36 ;  /* 0x0000ad800000791a */ /* 0x000fe80000000000 */
[----:B------:R-:W2:Y:S02]  /*3120*/  UTCATOMSWS.FIND_AND_SET.ALIGN UP0, UR4, UR4 ;  /* 0x00000004000475e3 */ /* 0x000ea40008000800 */
[----:B--2---:R-:W-:Y:S01]  /*3130*/  MOV R4, UR4 ;  /* 0x0000000400047c02 */ /* 0x004fe20008000f00 */
[----:B------:R-:W-:Y:S06]  /*3140*/  BRA.U UP0, `(.L_x_58) ;  /* 0x0000000100187547 */ /* 0x000fec000b800000 */
.L_x_59:
[----:B------:R-:W-:Y:S05]  /*3150*/  NANOSLEEP 0x64 ;  /* 0x000000640000795d */ /* 0x000fea0003800000 */
[----:B------:R-:W-:-:S05]  /*3160*/  UMOV UR4, 0x10 ;  /* 0x0000001000047882 */ /* 0x000fca0000000000 */
[----:B------:R-:W-:Y:S04]  /*3170*/  DEPBAR.LE SB2, 0x36 ;  /* 0x0000ad800000791a */ /* 0x000fe80000000000 */
[----:B------:R-:W2:Y:S02]  /*3180*/  UTCATOMSWS.FIND_AND_SET.ALIGN UP0, UR4, UR4 ;  /* 0x00000004000475e3 */ /* 0x000ea40008000800 */
[----:B--2---:R-:W-:Y:S01]  /*3190*/  MOV R4, UR4 ;  /* 0x0000000400047c02 */ /* 0x004fe20008000f00 */
[----:B------:R-:W-:Y:S05]  /*31a0*/  BRA.U !UP0, `(.L_x_59) ;  /* 0xfffffffd08e87547 */ /* 0x000fea000b83ffff */
.L_x_58:
[-C--:B------:R-:W-:Y:S02]  /*31b0*/  SHF.L.U32 R3, R3, R4.reuse, RZ ;  /* 0x0000000403037219 */ /* 0x080fe400000006ff */
[----:B------:R-:W-:Y:S01]  /*31c0*/  SHF.L.U32 R0, R0, R4, RZ ;  /* 0x0000000400007219 */ /* 0x000fe200000006ff */
[----:B------:R-:W-:Y:S02]  /*31d0*/  IMAD.SHL.U32 R4, R4, 0x20, RZ ;  /* 0x0000002004047824 */ /* 0x000fe400078e00ff */
[----:B------:R2:W-:Y:S04]  /*31e0*/  ATOMS.OR RZ, [UR5+0x14], R3 ;  /* 0x00001403ffff798c */ /* 0x0005e8000b000005 */
[----:B------:R2:W-:Y:S04]  /*31f0*/  ATOMS.OR RZ, [UR5+0x18], R0 ;  /* 0x00001800ffff798c */ /* 0x0005e8000b000005 */
[----:B------:R2:W-:Y:S01]  /*3200*/  STS [UR6+0x140], R4 ;  /* 0x00014004ff007988 */ /* 0x0005e20008000806 */
[----:B------:R-:W-:Y:S05]  /*3210*/  BRA `(.L_x_57) ;  /* 0x0000000000107947 */ /* 0x000fea0003800000 */
.L_x_56:
[----:B------:R-:W-:Y:S02]  /*3220*/  MOV R0, 0xffffffff ;  /* 0xffffffff00007802 */ /* 0x000fe40000000f00 */
[----:B------:R-:W-:-:S03]  /*3230*/  MOV R4, 0x3260 ;  /* 0x0000326000047802 */ /* 0x000fc60000000f00 */
[----:B------:R2:W-:Y:S04]  /*3240*/  STS [UR6+0x140], R0 ;  /* 0x00014000ff007988 */ /* 0x0005e80008000806 */
[----:B-12--5:R-:W-:Y:S05]  /*3250*/  CALL.REL.NOINC `($__internal_1_$__cuda_sm10x_tcgen05_guardrail_trap_phase_invalid_during_alloc) ;  /* 0x0000007000247944 */ /* 0x026fea0003c00000 */
.L_x_57:
[----:B------:R-:W-:Y:S05]  /*3260*/  WARPSYNC.ALL ;  /* 0x0000000000007948 */ /* 0x000fea0003800000 */
[----:B------:R-:W3:Y:S01]  /*3270*/  S2UR UR4, SR_CgaCtaId ;  /* 0x00000000000479c3 */ /* 0x000ee20000008800 */
[----:B------:R-:W-:Y:S01]  /*3280*/  UMOV UR13, 0x400 ;  /* 0x00000400000d7882 */ /* 0x000fe20000000000 */
[----:B------:R-:W-:-:S06]  /*3290*/  NOP ;  /* 0x0000000000007918 */ /* 0x000fcc0000000000 */
[----:B------:R-:W-:Y:S06]  /*32a0*/  BAR.ARV 0x6, 0xa0 ;  /* 0x0182800000007b1d */ /* 0x000fec0000002000 */
[----:B------:R-:W4:Y:S01]  /*32b0*/  LDCU UR5, c[0x0][0x38c] ;  /* 0x00007180ff0577ac */ /* 0x000f220008000800 */
[----:B------:R-:W-:Y:S01]  /*32c0*/  LOP3.LUT R2, R2, 0xffff, RZ, 0xc0, !PT ;  /* 0x0000ffff02027812 */ /* 0x000fe200078ec0ff */
[----:B------:R-:W-:Y:S01]  /*32d0*/  IMAD.MOV.U32 R11, RZ, RZ, 0x1 ;  /* 0x00000001ff0b7424 */ /* 0x000fe200078e00ff */
[----:B------:R-:W-:Y:S01]  /*32e0*/  CS2R R8, SRZ ;  /* 0x0000000000087805 */ /* 0x000fe2000001ff00 */
[----:B------:R-:W1:Y:S01]  /*32f0*/  LDCU UR8, c[0x0][0x38c] ;  /* 0x00007180ff0877ac */ /* 0x000e620008000800 */
[----:B------:R-:W-:Y:S01]  /*3300*/  R2UR UR15, R2 ;  /* 0x00000000020f72ca */ /* 0x000fe200000e0000 */
[----:B------:R-:W-:Y:S01]  /*3310*/  IMAD.MOV.U32 R10, RZ, RZ, RZ ;  /* 0x000000ffff0a7224 */ /* 0x000fe200078e00ff */
[----:B------:R-:W-:Y:S01]  /*3320*/  UMOV UR18, URZ ;  /* 0x000000ff00127c82 */ /* 0x000fe20008000000 */
[----:B------:R-:W-:Y:S01]  /*3330*/  UMOV UR10, URZ ;  /* 0x000000ff000a7c82 */ /* 0x000fe20008000000 */
[----:B---3--:R-:W-:Y:S01]  /*3340*/  ULEA UR13, UR4, UR13, 0x18 ;  /* 0x0000000d040d7291 */ /* 0x008fe2000f8ec0ff */
[----:B------:R-:W-:Y:S01]  /*3350*/  UMOV UR20, 0x0 ;  /* 0x0000000000147882 */ /* 0x000fe20000000000 */
[----:B------:R-:W-:-:S02]  /*3360*/  UMOV UR21, 0x4400490 ;  /* 0x0440049000157882 */ /* 0x000fc40000000000 */
[----:B------:R-:W-:Y:S02]  /*3370*/  UIADD3 UR6, UPT, UPT, UR13, 0x6400, URZ ;  /* 0x000064000d067890 */ /* 0x000fe4000fffe0ff */
[----:B------:R-:W-:Y:S02]  /*3380*/  UIADD3 UR7, UPT, UPT, UR13, 0x8400, URZ ;  /* 0x000084000d077890 */ /* 0x000fe4000fffe0ff */
[----:B----4-:R-:W-:Y:S01]  /*3390*/  UIADD3 UR5, UPT, UPT, UR5, 0x1f, URZ ;  /* 0x0000001f05057890 */ /* 0x010fe2000fffe0ff */
[----:B--2---:R-:W2:Y:S01]  /*33a0*/  LDS R0, [UR13+0x140] ;  /* 0x0001400dff007984 */ /* 0x004ea20008000800 */
[----:B------:R-:W-:Y:S02]  /*33b0*/  USHF.R.U32.HI UR6, URZ, 0x4, UR6 ;  /* 0x00000004ff067899 */ /* 0x000fe40008011606 */
[----:B------:R-:W-:Y:S02]  /*33c0*/  USHF.R.S32.HI UR4, URZ, 0x1f, UR5 ;  /* 0x0000001fff047899 */ /* 0x000fe40008011405 */
[----:B------:R-:W-:-:S02]  /*33d0*/  ULOP3.LUT UR6, UR6, 0x3fff, URZ, 0xc0, !UPT ;  /* 0x00003fff06067892 */ /* 0x000fc4000f8ec0ff */
[----:B------:R-:W-:Y:S02]  /*33e0*/  ULEA.HI UR4, UR4, UR5, URZ, 0x5 ;  /* 0x0000000504047291 */ /* 0x000fe4000f8f28ff */
[----:B------:R-:W-:Y:S02]  /*33f0*/  USHF.R.U32.HI UR5, URZ, 0x4, UR7 ;  /* 0x00000004ff057899 */ /* 0x000fe40008011607 */
[----:B------:R-:W-:Y:S02]  /*3400*/  USHF.R.S32.HI UR22, URZ, 0x5, UR4 ;  /* 0x00000005ff167899 */ /* 0x000fe40008011404 */
[----:B------:R-:W-:Y:S02]  /*3410*/  ULOP3.LUT UR5, UR5, 0x3fff, URZ, 0xc0, !UPT ;  /* 0x00003fff05057892 */ /* 0x000fe4000f8ec0ff */
[----:B------:R-:W-:Y:S02]  /*3420*/  UISETP.LT.AND UP0, UPT, UR22, 0x1, UPT ;  /* 0x000000011600788c */ /* 0x000fe4000bf01270 */
[----:B------:R-:W-:-:S02]  /*3430*/  ULOP3.LUT UR16, UR6, 0x10000, URZ, 0xfc, !UPT ;  /* 0x0001000006107892 */ /* 0x000fc4000f8efcff */
[----:B------:R-:W-:Y:S02]  /*3440*/  USEL UR23, UR22, 0x1, !UP0 ;  /* 0x0000000116177887 */ /* 0x000fe4000c000000 */
[----:B------:R-:W-:Y:S02]  /*3450*/  ULOP3.LUT UR17, UR5, 0x10000, URZ, 0xfc, !UPT ;  /* 0x0001000005117892 */ /* 0x000fe4000f8efcff */
[----:B------:R-:W-:Y:S02]  /*3460*/  UIADD3 UR23, UPT, UPT, -UR23, URZ, URZ ;  /* 0x000000ff17177290 */ /* 0x000fe4000fffe1ff */
[----:B-1----:R-:W-:Y:S01]  /*3470*/  UISETP.GE.AND UP4, UPT, UR8, 0x1, UPT ;  /* 0x000000010800788c */ /* 0x002fe2000bf86270 */
[----:B--2---:R-:W-:-:S15]  /*3480*/  R2UR UR24, R0 ;  /* 0x00000000001872ca */ /* 0x004fde00000e0000 */
.L_x_66:
[----:B------:R-:W-:Y:S02]  /*3490*/  LEA R0, R10, UR13, 0x3 ;  /* 0x0000000d0a007c11 */ /* 0x000fe4000f8e18ff */
[----:B------:R-:W-:Y:S02]  /*34a0*/  SHF.L.U32 R5, R9, 0x1f, RZ ;  /* 0x0000001f09057819 */ /* 0x000fe400000006ff */
[----:B------:R-:W-:Y:S01]  /*34b0*/  PLOP3.LUT P0, PT, PT, PT, UP4, 0x80, 0x8 ;  /* 0x000000000008781c */ /* 0x000fe20003f0f048 */
[----:B------:R-:W-:Y:S01]  /*34c0*/  VIADD R3, R0, 0xa0 ;  /* 0x000000a000037836 */ /* 0x000fe20000000000 */
[----:B-1----:R-:W1:Y:S02]  /*34d0*/  SYNCS.PHASECHK.TRANS64.TRYWAIT P1, [R0+URZ+0x90], R5 ;  /* 0x00009005000075a7 */ /* 0x002e6400080211ff */
[----:B-1-3--:R-:W-:Y:S09]  /*34e0*/  @!P1 BRA `(.L_x_60) ;  /* 0x0000006400849947 */ /* 0x00aff20003800000 */
.L_x_147:
[----:B------:R-:W-:Y:S01]  /*34f0*/  LEA R4, R10, UR13, 0x4 ;  /* 0x0000000d0a047c11 */ /* 0x000fe2000f8e20ff */
[----:B------:R-:W-:Y:S01]  /*3500*/  @UP4 ULEA UR4, UR10, UR13, 0x3 ;  /* 0x0000000d0a044291 */ /* 0x000fe2000f8e18ff */
[----:B------:R-:W-:Y:S01]  /*3510*/  PLOP3.LUT P2, PT, PT, PT, PT, 0x80, 0x8 ;  /* 0x000000000008781c */ /* 0x000fe20003f4f070 */
[----:B------:R-:W-:Y:S01]  /*3520*/  ULEA UR19, UR18, UR13, 0x3 ;  /* 0x0000000d12137291 */ /* 0x000fe2000f8e18ff */
[----:B------:R-:W-:Y:S02]  /*3530*/  PRMT R3, RZ, 0x654, R3 ;  /* 0x00000654ff037816 */ /* 0x000fe40000000003 */
[----:B-1----:R-:W1:Y:S01]  /*3540*/  LDS.128 R4, [R4+0x120] ;  /* 0x0001200004047984 */ /* 0x002e620000000c00 */
[----:B------:R-:W-:Y:S02]  /*3550*/  @P0 SHF.L.U32 R2, R8, 0x1f, RZ ;  /* 0x0000001f08020819 */ /* 0x000fe400000006ff */
[----:B------:R-:W-:Y:S01]  /*3560*/  SHF.L.U32 R0, R11, 0x1f, RZ ;  /* 0x0000001f0b007819 */ /* 0x000fe200000006ff */
[----:B------:R-:W-:Y:S01]  /*3570*/  @!PT LDS RZ, [RZ] ;  /* 0x00000000fffff984 */ /* 0x000fe20000000800 */
[----:B------:R-:W-:Y:S01]  /*3580*/  @!PT LDS RZ, [RZ] ;  /* 0x00000000fffff984 */ /* 0x000fe20000000800 */
[----:B------:R-:W-:Y:S01]  /*3590*/  @!PT LDS RZ, [RZ] ;  /* 0x00000000fffff984 */ /* 0x000fe20000000800 */
[----:B------:R-:W-:Y:S01]  /*35a0*/  @!PT LDS RZ, [RZ] ;  /* 0x00000000fffff984 */ /* 0x000fe20000000800 */
[----:B------:R2:W-:Y:S06]  /*35b0*/  MEMBAR.ALL.CTA ;  /* 0x0000000000007992 */ /* 0x0005ec0000008000 */
[----:B--2---:R-:W2:Y:S02]  /*35c0*/  FENCE.VIEW.ASYNC.S ;  /* 0x00000000000073c6 */ /* 0x004ea40000000000 */
[----:B--2---:R2:W-:Y:S01]  /*35d0*/  SYNCS.ARRIVE.TRANS64.RED.A1T0 RZ, [R3+URZ], RZ ;  /* 0x000000ff03ff79a7 */ /* 0x0045e200081004ff */
[----:B------:R2:W3:Y:S01]  /*35e0*/  @P0 SYNCS.PHASECHK.TRANS64.TRYWAIT P2, [UR4], R2 ;  /* 0x00000002ff0005a7 */ /* 0x0004e20008041104 */
[----:B-1----:R-:W-:Y:S01]  /*35f0*/  LOP3.LUT P1, RZ, R6, 0x1, RZ, 0xc0, !PT ;  /* 0x0000000106ff7812 */ /* 0x002fe2000782c0ff */
[----:B------:R-:W1:Y:S02]  /*3600*/  SYNCS.PHASECHK.TRANS64.TRYWAIT P0, [UR19+0xd0], R0 ;  /* 0x0000d000ff0075a7 */ /* 0x000e640008001113 */
[----:B-123--:R-:W-:Y:S10]  /*3610*/  @!P0 BRA `(.L_x_61) ;  /* 0x00000064004c8947 */ /* 0x00eff40003800000 */
.L_x_149:
[----:B------:R-:W-:Y:S01]  /*3620*/  IADD3 R10, PT, PT, R10, 0x1, RZ ;  /* 0x000000010a0a7810 */ /* 0x000fe20007ffe0ff */
[----:B------:R-:W-:Y:S06]  /*3630*/  BRA.U !UP4, `(.L_x_62) ;  /* 0x000000010ca07547 */ /* 0x000fec000b800000 */
[----:B------:R-:W-:Y:S02]  /*3640*/  ULEA.HI UR4, UR18, UR18, URZ, 0x1 ;  /* 0x0000001212047291 */ /* 0x000fe4000f8f08ff */
[----:B------:R-:W-:Y:S02]  /*3650*/  UPLOP3.LUT UP2, UPT, UPT, UPT, UPT, 0x40, 0x4 ;  /* 0x000000000004789c */ /* 0x000fe40003f4e870 */
[----:B------:R-:W-:Y:S02]  /*3660*/  USHF.L.U32 UR5, UR4, 0x7, URZ ;  /* 0x0000000704057899 */ /* 0x000fe400080006ff */
[----:B------:R-:W-:Y:S02]  /*3670*/  ULOP3.LUT UR14, UR4, 0xffe, URZ, 0xc0, !UPT ;  /* 0x00000ffe040e7892 */ /* 0x000fe4000f8ec0ff */
[----:B------:R-:W-:Y:S02]  /*3680*/  ULOP3.LUT UR4, UR5, 0xffffff00, URZ, 0xc0, !UPT ;  /* 0xffffff0005047892 */ /* 0x000fe4000f8ec0ff */
[----:B------:R-:W-:-:S02]  /*3690*/  UIADD3 UR14, UPT, UPT, -UR14, UR18, URZ ;  /* 0x000000120e0e7290 */ /* 0x000fc4000fffe1ff */
[----:B------:R-:W-:Y:S01]  /*36a0*/  UIADD3 UR4, UPT, UPT, UR24, UR4, URZ ;  /* 0x0000000418047290 */ /* 0x000fe2000fffe0ff */
[----:B------:R-:W-:Y:S01]  /*36b0*/  UMOV UR12, UR23 ;  /* 0x00000017000c7c82 */ /* 0x000fe20008000000 */
[----:B------:R-:W-:Y:S02]  /*36c0*/  UMOV UR11, UR22 ;  /* 0x00000016000b7c82 */ /* 0x000fe40008000000 */
[----:B------:R-:W-:Y:S01]  /*36d0*/  ULEA UR14, UR14, UR4, 0x14 ;  /* 0x000000040e0e7291 */ /* 0x000fe2000f8ea0ff */
[----:B------:R-:W-:-:S11]  /*36e0*/  UMOV UR5, UR10 ;  /* 0x0000000a00057c82 */ /* 0x000fd60008000000 */
.L_x_65:
[----:B------:R-:W-:Y:S02]  /*36f0*/  UIADD3 UR12, UPT, UPT, UR12, 0x1, URZ ;  /* 0x000000010c0c7890 */ /* 0x000fe4000fffe0ff */
[----:B--2---:R-:W-:Y:S02]  /*3700*/  ULEA UR6, UR5, UR13, 0x3 ;  /* 0x0000000d05067291 */ /* 0x004fe4000f8e18ff */
[----:B------:R-:W-:Y:S01]  /*3710*/  UISETP.NE.AND UP3, UPT, UR12, URZ, UPT ;  /* 0x000000ff0c00728c */ /* 0x000fe2000bf65270 */
[----:B---3--:R-:W-:Y:S10]  /*3720*/  @P2 BRA `(.L_x_63) ;  /* 0x00000000000c2947 */ /* 0x008ff40003800000 */
[----:B-1----:R-:W-:Y:S04]  /*3730*/  SHF.L.U32 R3, R8, 0x1f, RZ ;  /* 0x0000001f08037819 */ /* 0x002fe800000006ff */
[----:B------:R-:W1:Y:S02]  /*3740*/  SYNCS.PHASECHK.TRANS64.TRYWAIT P0, [UR6], R3 ;  /* 0x00000003ff0075a7 */ /* 0x000e640008001106 */
[----:B-1----:R-:W-:Y:S05]  /*3750*/  @!P0 BRA `(.L_x_64) ;  /* 0x0000006400148947 */ /* 0x002fea0003800000 */
.L_x_63:
[----:B------:R-:W-:Y:S01]  /*3760*/  UISETP.NE.AND UP0, UPT, UR11, 0x1, UPT ;  /* 0x000000010b00788c */ /* 0x000fe2000bf05270 */
[----:B------:R-:W-:Y:S01]  /*3770*/  PLOP3.LUT P2, PT, PT, PT, PT, 0x80, 0x8 ;  /* 0x000000000008781c */ /* 0x000fe20003f4f070 */
[----:B------:R-:W-:Y:S02]  /*3780*/  UIADD3 UR4, UPT, UPT, UR5, 0x1, URZ ;  /* 0x0000000105047890 */ /* 0x000fe4000fffe0ff */
[----:B------:R-:W-:Y:S02]  /*3790*/  ULEA UR8, UR5, UR17, 0x9 ;  /* 0x0000001105087291 */ /* 0x000fe4000f8e48ff */
[----:B------:R-:W-:Y:S01]  /*37a0*/  UISETP.NE.AND UP1, UPT, UR4, 0x4, UPT ;  /* 0x000000040400788c */ /* 0x000fe2000bf25270 */
[----:B------:R-:W-:Y:S01]  /*37b0*/  PLOP3.LUT P0, PT, PT, PT, UP0, 0x80, 0x8 ;  /* 0x000000000008781c */ /* 0x000fe20003f0f008 */
[----:B------:R-:W-:Y:S02]  /*37c0*/  UIADD3 UR11, UPT, UPT, UR11, -0x1, URZ ;  /* 0xffffffff0b0b7890 */ /* 0x000fe4000fffe0ff */
[----:B------:R-:W-:Y:S02]  /*37d0*/  USEL UR7, URZ, 0x1, UP1 ;  /* 0x00000001ff077887 */ /* 0x000fe40008800000 */
[----:B------:R-:W-:Y:S01]  /*37e0*/  USEL UR10, UR4, URZ, UP1 ;  /* 0x000000ff040a7287 */ /* 0x000fe20008800000 */
[----:B------:R-:W-:Y:S03]  /*37f0*/  UMOV UR9, 0xc0004010 ;  /* 0xc000401000097882 */ /* 0x000fe60000000000 */
[----:B------:R-:W-:Y:S01]  /*3800*/  @UP0 ULEA UR4, UR10, UR13, 0x3 ;  /* 0x0000000d0a040291 */ /* 0x000fe2000f8e18ff */
[----:B------:R-:W-:Y:S01]  /*3810*/  LOP3.LUT R8, R8, UR7, RZ, 0x3c, !PT ;  /* 0x0000000708087c12 */ /* 0x000fe2000f8e3cff */
[----:B------:R-:W-:Y:S03]  /*3820*/  UMOV UR7, 0xc0004010 ;  /* 0xc000401000077882 */ /* 0x000fe60000000000 */
[----:B-1----:R-:W-:Y:S04]  /*3830*/  @P0 SHF.L.U32 R0, R8, 0x1f, RZ ;  /* 0x0000001f08000819 */ /* 0x002fe800000006ff */
[----:B------:R2:W3:Y:S01]  /*3840*/  @P0 SYNCS.PHASECHK.TRANS64.TRYWAIT P2, [UR4], R0 ;  /* 0x00000000ff0005a7 */ /* 0x0004e20008041104 */
[----:B------:R-:W-:Y:S02]  /*3850*/  UIADD3 UR4, UPT, UPT, UR6, 0x20, URZ ;  /* 0x0000002006047890 */ /* 0x000fe4000fffe0ff */
[----:B------:R-:W-:Y:S03]  /*3860*/  ULEA UR6, UR5, UR16, 0x7 ;  /* 0x0000001005067291 */ /* 0x000fe6000f8e38ff */
[----:B------:R-:W-:Y:S06]  /*3870*/  UMOV UR5, UR10 ;  /* 0x0000000a00057c82 */ /* 0x000fec0008000000 */
[----:B------:R2:W-:Y:S01]  /*3880*/  UTCQMMA gdesc[UR6], gdesc[UR8], tmem[UR14], tmem[UR20], idesc[UR21], UP2 ;  /* 0x00ff1408060075ea */ /* 0x0005e2000900030e */
[----:B------:R-:W-:Y:S01]  /*3890*/  UPLOP3.LUT UP2, UPT, UPT, UPT, UPT, 0x80, 0x8 ;  /* 0x000000000008789c */ /* 0x000fe20003f4f070 */
[----:B------:R2:W-:Y:S01]  /*38a0*/  UTCBAR.MULTICAST [UR4], URZ, UR15 ;  /* 0x000000ff040073e9 */ /* 0x0005e2000800080f */
[----:B------:R-:W-:Y:S09]  /*38b0*/  BRA.U UP3, `(.L_x_65) ;  /* 0xfffffffd038c7547 */ /* 0x000ff2000b83ffff */
.L_x_62:
[----:B--2---:R-:W-:Y:S01]  /*38c0*/  UIADD3 UR4, UPT, UPT, UR18, 0x1, URZ ;  /* 0x0000000112047890 */ /* 0x004fe2000fffe0ff */
[C---:B------:R-:W-:Y:S01]  /*38d0*/  ISETP.NE.AND P0, PT, R10.reuse, 0x2, PT ;  /* 0x000000020a00780c */ /* 0x040fe20003f05270 */
[----:B------:R-:W-:Y:S02]  /*38e0*/  UIADD3 UR5, UPT, UPT, UR19, 0xb0, URZ ;  /* 0x000000b013057890 */ /* 0x000fe4000fffe0ff */
[----:B------:R-:W-:Y:S01]  /*38f0*/  UISETP.NE.AND UP0, UPT, UR4, 0x4, UPT ;  /* 0x000000040400788c */ /* 0x000fe2000bf05270 */
[----:B-1----:R-:W-:Y:S02]  /*3900*/  SEL R0, RZ, 0x1, P0 ;  /* 0x00000001ff007807 */ /* 0x002fe40000000000 */
[----:B------:R-:W-:Y:S01]  /*3910*/  SEL R10, R10, RZ, P0 ;  /* 0x000000ff0a0a7207 */ /* 0x000fe20000000000 */
[----:B------:R-:W-:Y:S01]  /*3920*/  USEL UR6, URZ, 0x1, UP0 ;  /* 0x00000001ff067887 */ /* 0x000fe20008000000 */
[----:B------:R-:W-:Y:S01]  /*3930*/  LOP3.LUT R9, R9, R0, RZ, 0x3c, !PT ;  /* 0x0000000009097212 */ /* 0x000fe200078e3cff */
[----:B------:R-:W-:Y:S01]  /*3940*/  USEL UR18, UR4, URZ, UP0 ;  /* 0x000000ff04127287 */ /* 0x000fe20008000000 */
[----:B------:R1:W-:Y:S03]  /*3950*/  UTCBAR [UR5], URZ ;  /* 0x000000ff050073e9 */ /* 0x0003e600080000ff */
[----:B------:R-:W-:Y:S01]  /*3960*/  LOP3.LUT R11, R11, UR6, RZ, 0x3c, !PT ;  /* 0x000000060b0b7c12 */ /* 0x000fe2000f8e3cff */
[----:B------:R-:W-:Y:S07]  /*3970*/  @P1 BRA `(.L_x_66) ;  /* 0xfffffff800c41947 */ /* 0x000fee000383ffff */
[----:B------:R-:W2:Y:S01]  /*3980*/  S2UR UR8, SR_CgaCtaId ;  /* 0x00000000000879c3 */ /* 0x000ea20000008800 */
[----:B------:R-:W-:Y:S01]  /*3990*/  ELECT P0, URZ, PT ;  /* 0x0000000000ff782f */ /* 0x000fe20003800000 */
[----:B------:R-:W-:Y:S01]  /*39a0*/  IMAD.MOV.U32 R0, RZ, RZ, 0x1 ;  /* 0x00000001ff007424 */ /* 0x000fe200078e00ff */
[----:B------:R-:W-:Y:S01]  /*39b0*/  UIADD3 UR13, UPT, UPT, UR13, 0xd0, URZ ;  /* 0x000000d00d0d7890 */ /* 0x000fe2000fffe0ff */
[----:B------:R-:W-:Y:S01]  /*39c0*/  SHF.L.U32 R3, R11, 0x1f, RZ ;  /* 0x0000001f0b037819 */ /* 0x000fe200000006ff */
[----:B------:R-:W-:-:S03]  /*39d0*/  UMOV UR4, 0x40 ;  /* 0x0000004000047882 */ /* 0x000fc60000000000 */
[----:B------:R-:W-:Y:S01]  /*39e0*/  UVIRTCOUNT.DEALLOC.SMPOOL 0x80 ;  /* 0x000000800000784c */ /* 0x000fe20000000000 */
[----:B--2---:R-:W-:Y:S02]  /*39f0*/  ULEA UR8, UR8, UR4, 0x18 ;  /* 0x0000000408087291 */ /* 0x004fe4000f8ec0ff */
[----:B------:R-:W-:-:S07]  /*3a00*/  ULEA UR4, UR18, UR13, 0x3 ;  /* 0x0000000d12047291 */ /* 0x000fce000f8e18ff */
[----:B------:R2:W-:Y:S02]  /*3a10*/  @P0 STS.U8 [UR8+0x1c], R0 ;  /* 0x00001c00ff000988 */ /* 0x0005e40008000008 */
[----:B------:R-:W4:Y:S02]  /*3a20*/  SYNCS.PHASECHK.TRANS64.TRYWAIT P0, [UR4], R3 ;  /* 0x00000003ff0075a7 */ /* 0x000f240008001104 */
[----:B--2-4-:R-:W-:Y:S05]  /*3a30*/  @!P0 BRA `(.L_x_67) ;  /* 0x0000006000748947 */ /* 0x014fea0003800000 */
.L_x_152:
[----:B------:R-:W-:-:S04]  /*3a40*/  UIADD3 UR4, UPT, UPT, UR18, 0x1, URZ ;  /* 0x0000000112047890 */ /* 0x000fc8000fffe0ff */
[----:B------:R-:W-:-:S04]  /*3a50*/  UISETP.NE.AND UP0, UPT, UR4, 0x4, UPT ;  /* 0x000000040400788c */ /* 0x000fc8000bf05270 */
[----:B------:R-:W-:Y:S02]  /*3a60*/  USEL UR6, URZ, 0x1, UP0 ;  /* 0x00000001ff067887 */ /* 0x000fe40008000000 */
[----:B------:R-:W-:-:S04]  /*3a70*/  USEL UR4, UR4, URZ, UP0 ;  /* 0x000000ff04047287 */ /* 0x000fc80008000000 */
[----:B-1----:R-:W-:Y:S01]  /*3a80*/  ULEA UR5, UR4, UR13, 0x3 ;  /* 0x0000000d04057291 */ /* 0x002fe2000f8e18ff */
[----:B------:R-:W-:-:S04]  /*3a90*/  LOP3.LUT R2, R11, UR6, RZ, 0x3c, !PT ;  /* 0x000000060b027c12 */ /* 0x000fc8000f8e3cff */
[----:B--2---:R-:W-:-:S04]  /*3aa0*/  SHF.L.U32 R3, R2, 0x1f, RZ ;  /* 0x0000001f02037819 */ /* 0x004fc800000006ff */
[----:B------:R-:W1:Y:S02]  /*3ab0*/  SYNCS.PHASECHK.TRANS64.TRYWAIT P0, [UR5], R3 ;  /* 0x00000003ff0075a7 */ /* 0x000e640008001105 */
[----:B-1----:R-:W-:Y:S05]  /*3ac0*/  @!P0 BRA `(.L_x_68) ;  /* 0x0000006000688947 */ /* 0x002fea0003800000 */
.L_x_154:
        /* <DEDUP_REMOVED lines=9> */
.L_x_156:
[----:B------:R-:W-:-:S04]  /*3b60*/  UIADD3 UR4, UPT, UPT, UR4, 0x1, URZ ;  /* 0x0000000104047890 */ /* 0x000fc8000fffe0ff */
[----:B------:R-:W-:-:S04]  /*3b70*/  UISETP.NE.AND UP0, UPT, UR4, 0x4, UPT ;  /* 0x000000040400788c */ /* 0x000fc8000bf05270 */
[----:B------:R-:W-:Y:S02]  /*3b80*/  USEL UR5, URZ, 0x1, UP0 ;  /* 0x00000001ff057887 */ /* 0x000fe40008000000 */
[----:B------:R-:W-:-:S04]  /*3b90*/  USEL UR4, UR4, URZ, UP0 ;  /* 0x000000ff04047287 */ /* 0x000fc80008000000 */
[----:B------:R-:W-:Y:S01]  /*3ba0*/  ULEA UR4, UR4, UR13, 0x3 ;  /* 0x0000000d04047291 */ /* 0x000fe2000f8e18ff */
[----:B-1----:R-:W-:-:S04]  /*3bb0*/  LOP3.LUT R3, R2, UR5, RZ, 0x3c, !PT ;  /* 0x0000000502037c12 */ /* 0x002fc8000f8e3cff */
[----:B------:R-:W-:-:S04]  /*3bc0*/  SHF.L.U32 R3, R3, 0x1f, RZ ;  /* 0x0000001f03037819 */ /* 0x000fc800000006ff */
[----:B------:R-:W1:Y:S02]  /*3bd0*/  SYNCS.PHASECHK.TRANS64.TRYWAIT P0, [UR4], R3 ;  /* 0x00000003ff0075a7 */ /* 0x000e640008001104 */
[----:B-1----:R-:W-:Y:S05]  /*3be0*/  @!P0 BRA `(.L_x_70) ;  /* 0x0000006000508947 */ /* 0x002fea0003800000 */
.L_x_158:
[----:B------:R-:W-:Y:S01]  /*3bf0*/  NOP ;  /* 0x0000000000007918 */ /* 0x000fe20000000000 */
[----:B-1----:R-:W1:Y:S01]  /*3c00*/  LDS R0, [UR8+0x14] ;  /* 0x00001408ff007984 */ /* 0x002e620008000800 */
[----:B------:R-:W-:Y:S01]  /*3c10*/  ULOP3.LUT UR4, UR24, 0xffff, URZ, 0xc0, !UPT ;  /* 0x0000ffff18047892 */ /* 0x000fe2000f8ec0ff */
[----:B------:R-:W-:Y:S01]  /*3c20*/  UMOV UR5, 0xffff ;  /* 0x0000ffff00057882 */ /* 0x000fe20000000000 */
[----:B------:R-:W-:Y:S02]  /*3c30*/  UMOV UR6, 0x1 ;  /* 0x0000000100067882 */ /* 0x000fe40000000000 */
[----:B------:R-:W-:-:S04]  /*3c40*/  USHF.R.U32.HI UR4, URZ, 0x5, UR4 ;  /* 0x00000005ff047899 */ /* 0x000fc80008011604 */
[----:B------:R-:W-:Y:S02]  /*3c50*/  USHF.L.U32 UR5, UR5, UR4, URZ ;  /* 0x0000000405057299 */ /* 0x000fe400080006ff */
[----:B------:R-:W-:-:S04]  /*3c60*/  USHF.L.U32 UR4, UR6, UR4, URZ ;  /* 0x0000000406047299 */ /* 0x000fc800080006ff */
[----:B-1----:R-:W-:-:S04]  /*3c70*/  LOP3.LUT R0, R0, UR5, RZ, 0xc0, !PT ;  /* 0x0000000500007c12 */ /* 0x002fc8000f8ec0ff */
[----:B------:R-:W-:-:S13]  /*3c80*/  ISETP.NE.AND P0, PT, R0, UR5, PT ;  /* 0x0000000500007c0c */ /* 0x000fda000bf05270 */
[----:B------:R-:W-:Y:S05]  /*3c90*/  @P0 BRA `(.L_x_71) ;  /* 0x0000000000580947 */ /* 0x000fea0003800000 */
[----:B------:R-:W1:Y:S02]  /*3ca0*/  LDS R0, [UR8+0x18] ;  /* 0x00001808ff007984 */ /* 0x000e640008000800 */
[----:B-1----:R-:W-:-:S04]  /*3cb0*/  LOP3.LUT R0, R0, UR4, RZ, 0xc0, !PT ;  /* 0x0000000400007c12 */ /* 0x002fc8000f8ec0ff */
[----:B------:R-:W-:-:S13]  /*3cc0*/  ISETP.NE.AND P0, PT, R0, UR4, PT ;  /* 0x0000000400007c0c */ /* 0x000fda000bf05270 */
[----:B------:R-:W-:Y:S05]  /*3cd0*/  @P0 BRA `(.L_x_72) ;  /* 0x00000000003c0947 */ /* 0x000fea0003800000 */
[----:B------:R-:W1:Y:S01]  /*3ce0*/  S2R R2, SR_LANEID ;  /* 0x0000000000027919 */ /* 0x000e620000000000 */
[----:B------:R-:W-:Y:S01]  /*3cf0*/  ULOP3.LUT UR5, URZ, UR5, URZ, 0x33, !UPT ;  /* 0x00000005ff057292 */ /* 0x000fe2000f8e33ff */
[----:B------:R-:W-:Y:S01]  /*3d00*/  LOP3.LUT R4, RZ, UR4, RZ, 0x33, !PT ;  /* 0x00000004ff047c12 */ /* 0x000fe2000f8e33ff */
[----:B------:R-:W-:Y:S02]  /*3d10*/  VOTEU.ANY UR4, UPT, PT ;  /* 0x0000000000047886 */ /* 0x000fe400038e0100 */
[----:B------:R-:W-:Y:S01]  /*3d20*/  UFLO.U32 UR4, UR4 ;  /* 0x00000004000472bd */ /* 0x000fe200080e0000 */
[----:B------:R-:W2:Y:S01]  /*3d30*/  REDUX UR6, R4 ;  /* 0x00000000040673c4 */ /* 0x000ea20000000000 */
[----:B------:R-:W-:-:S06]  /*3d40*/  IMAD.U32 R0, RZ, RZ, UR5 ;  /* 0x00000005ff007e24 */ /* 0x000fcc000f8e00ff */
[----:B------:R4:W-:Y:S01]  /*3d50*/  UTCATOMSWS.AND URZ, UR5 ;  /* 0x0000000500ff79e3 */ /* 0x0009e20008000000 */
[----:B------:R-:W3:Y:S01]  /*3d60*/  REDUX UR7, R0 ;  /* 0x00000000000773c4 */ /* 0x000ee20000000000 */
[----:B-1----:R-:W-:Y:S01]  /*3d70*/  ISETP.EQ.U32.AND P0, PT, R2, UR4, PT ;  /* 0x0000000402007c0c */ /* 0x002fe2000bf02070 */
[----:B--2---:R-:W-:Y:S01]  /*3d80*/  IMAD.U32 R2, RZ, RZ, UR6 ;  /* 0x00000006ff027e24 */ /* 0x004fe2000f8e00ff */
[----:B---3--:R-:W-:-:S11]  /*3d90*/  MOV R3, UR7 ;  /* 0x0000000700037c02 */ /* 0x008fd60008000f00 */
[----:B------:R4:W-:Y:S04]  /*3da0*/  @P0 ATOMS.AND RZ, [UR8+0x14], R3 ;  /* 0x00001403ffff098c */ /* 0x0009e8000a800008 */
[----:B------:R4:W-:Y:S01]  /*3db0*/  @P0 ATOMS.AND RZ, [UR8+0x18], R2 ;  /* 0x00001802ffff098c */ /* 0x0009e2000a800008 */
[----:B------:R-:W-:Y:S05]  /*3dc0*/  BRA `(.L_x_73) ;  /* 0x0000000000147947 */ /* 0x000fea0003800000 */
.L_x_72:
[----:B------:R-:W-:Y:S02]  /*3dd0*/  MOV R2, 0x3df0 ;  /* 0x00003df000027802 */ /* 0x000fe40000000f00 */
[----:B---3-5:R-:W-:Y:S05]  /*3de0*/  CALL.REL.NOINC `($__internal_0_$__cuda_sm10x_tcgen05_guardrail_trap_col_being_dealloced_not_returned_by_alloc) ;  /* 0x0000006400347944 */ /* 0x028fea0003c00000 */
[----:B------:R-:W-:Y:S05]  /*3df0*/  BRA `(.L_x_73) ;  /* 0x0000000000087947 */ /* 0x000fea0003800000 */
.L_x_71:
[----:B------:R-:W-:Y:S02]  /*3e00*/  MOV R2, 0x3e20 ;  /* 0x00003e2000027802 */ /* 0x000fe40000000f00 */
[----:B---3-5:R-:W-:Y:S05]  /*3e10*/  CALL.REL.NOINC `($__internal_2_$__cuda_sm10x_tcgen05_guardrail_trap_unallocated_columns_being_dealloced) ;  /* 0x0000006400407944 */ /* 0x028fea0003c00000 */
.L_x_73:
[----:B------:R-:W-:Y:S01]  /*3e20*/  NOP ;  /* 0x0000000000007918 */ /* 0x000fe20000000000 */
[----:B----4-:R-:W-:Y:S05]  /*3e30*/  EXIT ;  /* 0x000000000000794d */ /* 0x010fea0003800000 */
.L_x_55:
[----:B------:R-:W-:-:S09]  /*3e40*/  UISETP.NE.OR UP0, UPT, UR17, 0x3, !UP3 ;  /* 0x000000031100788c */ /* 0x000fd2000df05670 */
[----:B------:R-:W-:Y:S05]  /*3e50*/  BRA.U UP0, `(.L_x_74) ;  /* 0x0000001100587547 */ /* 0x000fea000b800000 */
[----:B------:R-:W2:Y:S01]  /*3e60*/  S2UR UR10, SR_CgaCtaId ;  /* 0x00000000000a79c3 */ /* 0x000ea20000008800 */
[----:B------:R-:W3:Y:S01]  /*3e70*/  LDCU UR31, c[0x0][0x370] ;  /* 0x00006e00ff1f77ac */ /* 0x000ee20008000800 */
[----:B------:R-:W-:Y:S02]  /*3e80*/  HFMA2 R13, -RZ, RZ, 0, 0 ;  /* 0x00000000ff0d7431 */ /* 0x000fe400000001ff */
[----:B------:R-:W-:Y:S01]  /*3e90*/  IMAD.MOV.U32 R15, RZ, RZ, 0x1 ;  /* 0x00000001ff0f7424 */ /* 0x000fe200078e00ff */
[----:B------:R-:W-:Y:S01]  /*3ea0*/  MOV R7, 0x1000 ;  /* 0x0000100000077802 */ /* 0x000fe20000000f00 */
[----:B------:R-:W3:Y:S01]  /*3eb0*/  LDCU.128 UR44, c[0x0][0xb10] ;  /* 0x00016200ff2c77ac */ /* 0x000ee20008000c00 */
[----:B------:R-:W-:Y:S01]  /*3ec0*/  IMAD.MOV.U32 R14, RZ, RZ, RZ ;  /* 0x000000ffff0e7224 */ /* 0x000fe200078e00ff */
[----:B------:R-:W4:Y:S01]  /*3ed0*/  LDC.64 R16, c[0x0][0x348] ;  /* 0x0000d200ff107b82 */ /* 0x000f220000000a00 */
[----:B------:R-:W1:Y:S01]  /*3ee0*/  LDCU UR30, c[0x0][0x374] ;  /* 0x00006e80ff1e77ac */ /* 0x000e620008000800 */
[----:B------:R-:W2:Y:S06]  /*3ef0*/  LDCU UR15, c[0x0][0xb0c] ;  /* 0x00016180ff0f77ac */ /* 0x000eac0008000800 */
[----:B------:R-:W4:Y:S01]  /*3f00*/  LDC.64 R2, c[0x0][0x888] ;  /* 0x00022200ff027b82 */ /* 0x000f220000000a00 */
[----:B------:R-:W4:Y:S01]  /*3f10*/  LDCU UR49, c[0x0][0xb20] ;  /* 0x00016400ff3177ac */ /* 0x000f220008000800 */
[----:B------:R-:W4:Y:S06]  /*3f20*/  LDCU UR4, c[0x0][0xb30] ;  /* 0x00016600ff0477ac */ /* 0x000f2c0008000800 */
[----:B------:R-:W4:Y:S01]  /*3f30*/  LDC.64 R4, c[0x0][0x890] ;  /* 0x00022400ff047b82 */ /* 0x000f220000000a00 */
[----:B------:R-:W-:Y:S01]  /*3f40*/  UMOV UR21, 0x400 ;  /* 0x0000040000157882 */ /* 0x000fe20000000000 */
[----:B---3--:R-:W-:-:S02]  /*3f50*/  UIMAD.WIDE.U32 UR6, UR31, UR44, URZ ;  /* 0x0000002c1f0672a5 */ /* 0x008fc4000f8e00ff */
[----:B-1----:R-:W-:Y:S02]  /*3f60*/  UIMAD.WIDE.U32 UR8, UR30, UR47, URZ ;  /* 0x0000002f1e0872a5 */ /* 0x002fe4000f8e00ff */
[----:B--2---:R-:W-:Y:S02]  /*3f70*/  ULEA UR21, UR10, UR21, 0x18 ;  /* 0x000000150a157291 */ /* 0x004fe4000f8ec0ff */
[----:B------:R-:W-:Y:S02]  /*3f80*/  UPLOP3.LUT UP3, UPT, UPT, UPT, UPT, 0x40, 0x4 ;  /* 0x000000000004789c */ /* 0x000fe40003f6e870 */
[----:B------:R-:W-:Y:S02]  /*3f90*/  UIADD3 UR37, UPT, UPT, UR21, 0x58, URZ ;  /* 0x0000005815257890 */ /* 0x000fe4000fffe0ff */
[----:B------:R-:W-:Y:S02]  /*3fa0*/  UIADD3 UR33, UPT, UPT, UR21, 0x40, URZ ;  /* 0x0000004015217890 */ /* 0x000fe4000fffe0ff */
[----:B------:R-:W-:-:S02]  /*3fb0*/  UIADD3 UR25, UPT, UPT, UR21, 0x48, URZ ;  /* 0x0000004815197890 */ /* 0x000fc4000fffe0ff */
[----:B------:R-:W-:Y:S01]  /*3fc0*/  UIADD3 UR17, UPT, UPT, UR21, 0x50, URZ ;  /* 0x0000005015117890 */ /* 0x000fe2000fffe0ff */
[----:B------:R-:W-:Y:S01]  /*3fd0*/  UMOV UR6, UR7 ;  /* 0x0000000700067c82 */ /* 0x000fe20008000000 */
[----:B------:R-:W-:Y:S01]  /*3fe0*/  UMOV UR41, UR9 ;  /* 0x0000000900297c82 */ /* 0x000fe20008000000 */
[----:B------:R-:W-:Y:S02]  /*3ff0*/  UISETP.GE.AND UP0, UPT, UR42, 0x1, UPT ;  /* 0x000000012a00788c */ /* 0x000fe4000bf06270 */
[----:B------:R-:W-:Y:S01]  /*4000*/  UISETP.NE.AND UP4, UPT, UR42, 0x1, UPT ;  /* 0x000000012a00788c */ /* 0x000fe2000bf85270 */
[----:B------:R-:W1:Y:S01]  /*4010*/  LDCU.64 UR22, c[0x0][0xb28] ;  /* 0x00016500ff1677ac */ /* 0x000e620008000a00 */
[----:B------:R-:W-:Y:S02]  /*4020*/  UISETP.NE.AND UP6, UPT, UR15, 0x1, UPT ;  /* 0x000000010f00788c */ /* 0x000fe4000bfc5270 */
[----:B------:R-:W-:Y:S02]  /*4030*/  UISETP.NE.AND UP5, UPT, UR46, 0x1, UPT ;  /* 0x000000012e00788c */ /* 0x000fe4000bfa5270 */
[----:B------:R-:W-:-:S02]  /*4040*/  UPRMT UR37, UR10, 0x654, UR37 ;  /* 0x000006540a257896 */ /* 0x000fc40008000025 */
[----:B------:R-:W-:Y:S02]  /*4050*/  USHF.R.U32.HI UR43, URZ, UR45, UR6 ;  /* 0x0000002dff2b7299 */ /* 0x000fe40008011606 */
[----:B------:R-:W-:Y:S02]  /*4060*/  UPRMT UR40, UR10, 0x654, UR33 ;  /* 0x000006540a287896 */ /* 0x000fe40008000021 */
[----:B------:R-:W-:Y:S02]  /*4070*/  UPRMT UR39, UR10, 0x654, UR25 ;  /* 0x000006540a277896 */ /* 0x000fe40008000019 */
[----:B------:R-:W-:Y:S02]  /*4080*/  UPRMT UR38, UR10, 0x654, UR17 ;  /* 0x000006540a267896 */ /* 0x000fe40008000011 */
[----:B----4-:R-:W-:Y:S02]  /*4090*/  USHF.R.U32.HI UR41, URZ, UR49, UR41 ;  /* 0x00000031ff297299 */ /* 0x010fe40008011629 */
[----:B------:R-:W-:-:S11]  /*40a0*/  UISETP.NE.AND UP2, UPT, UR4, 0x1, UPT ;  /* 0x000000010400788c */ /* 0x000fd6000bf45270 */
.L_x_85:
[C---:B------:R-:W-:Y:S02]  /*40b0*/  LEA R12, R14.reuse, UR21, 0x3 ;  /* 0x000000150e0c7c11 */ /* 0x040fe4000f8e18ff */
[----:B------:R-:W-:Y:S02]  /*40c0*/  SHF.L.U32 R9, R13, 0x1f, RZ ;  /* 0x0000001f0d097819 */ /* 0x000fe400000006ff */
[----:B------:R-:W-:Y:S02]  /*40d0*/  LEA R10, R14, UR21, 0x4 ;  /* 0x000000150e0a7c11 */ /* 0x000fe4000f8e20ff */
[----:B--2---:R-:W2:Y:S02]  /*40e0*/  SYNCS.PHASECHK.TRANS64.TRYWAIT P0, [R12+URZ+0x90], R9 ;  /* 0x000090090c0075a7 */ /* 0x004ea400080011ff */
[----:B--2---:R-:W-:Y:S05]  /*40f0*/  @!P0 BRA `(.L_x_75) ;  /* 0x0000005c00248947 */ /* 0x004fea0003800000 */
.L_x_159:
[----:B--2---:R-:W2:Y:S01]  /*4100*/  LDS.128 R8, [R10+0x120] ;  /* 0x000120000a087984 */ /* 0x004ea20000000c00 */
[----:B------:R-:W-:Y:S01]  /*4110*/  UISETP.GE.AND UP0, UPT, UR42, 0x1, UPT ;  /* 0x000000012a00788c */ /* 0x000fe2000bf06270 */
[----:B------:R-:W-:Y:S01]  /*4120*/  @!PT LDS RZ, [RZ] ;  /* 0x00000000fffff984 */ /* 0x000fe20000000800 */
[----:B------:R-:W-:Y:S01]  /*4130*/  @!PT LDS RZ, [RZ] ;  /* 0x00000000fffff984 */ /* 0x000fe20000000800 */
[----:B------:R-:W-:Y:S01]  /*4140*/  @!PT LDS RZ, [RZ] ;  /* 0x00000000fffff984 */ /* 0x000fe20000000800 */
[----:B------:R-:W-:Y:S01]  /*4150*/  @!PT LDS RZ, [RZ] ;  /* 0x00000000fffff984 */ /* 0x000fe20000000800 */
[----:B------:R3:W-:Y:S06]  /*4160*/  MEMBAR.ALL.CTA ;  /* 0x0000000000007992 */ /* 0x0007ec0000008000 */
[----:B---3--:R-:W3:Y:S01]  /*4170*/  FENCE.VIEW.ASYNC.S ;  /* 0x00000000000073c6 */ /* 0x008ee20000000000 */
[----:B--2---:R-:W-:Y:S11]  /*4180*/  LOP3.LUT P0, RZ, R10, 0x1, RZ, 0xc0, !PT ;  /* 0x000000010aff7812 */ /* 0x004ff6000780c0ff */
[----:B------:R-:W-:Y:S02]  /*4190*/  @!UPT UIADD3 URZ, UPT, UPT, URZ, URZ, URZ ;  /* 0x000000fffffff290 */ /* 0x000fe4000fffe0ff */
[----:B---3--:R-:W-:Y:S01]  /*41a0*/  VOTEU.ANY UP1, P0 ;  /* 0x0000000000ff7886 */ /* 0x008fe20000020100 */
[----:B------:R-:W-:Y:S11]  /*41b0*/  PLOP3.LUT P0, PT, PT, PT, UP1, 0x80, 0x8 ;  /* 0x000000000008781c */ /* 0x000ff60003f0f018 */
[----:B------:R-:W-:Y:S02]  /*41c0*/  @!UPT UIADD3 URZ, UPT, UPT, URZ, URZ, URZ ;  /* 0x000000fffffff290 */ /* 0x000fe4000fffe0ff */
[----:B------:R-:W-:Y:S02]  /*41d0*/  @P0 SHF.R.U32.HI R0, RZ, 0x10, R9 ;  /* 0x00000010ff000819 */ /* 0x000fe40000011609 */
[----:B------:R-:W-:Y:S02]  /*41e0*/  @P0 MOV R6, R8 ;  /* 0x0000000800060202 */ /* 0x000fe40000000f00 */
[----:B------:R-:W-:Y:S01]  /*41f0*/  @P0 R2UR UR4, R0 ;  /* 0x00000000000402ca */ /* 0x000fe200000e0000 */
[----:B------:R-:W-:Y:S01]  /*4200*/  VIADD R0, R12, 0xa0 ;  /* 0x000000a00c007836 */ /* 0x000fe20000000000 */
[----:B------:R-:W-:Y:S02]  /*4210*/  @P0 LOP3.LUT R8, R9, 0xffff, RZ, 0xc0, !PT ;  /* 0x0000ffff09080812 */ /* 0x000fe400078ec0ff */
[----:B------:R-:W-:Y:S02]  /*4220*/  @P0 R2UR UR6, R6 ;  /* 0x00000000060602ca */ /* 0x000fe400000e0000 */
[----:B------:R-:W-:Y:S02]  /*4230*/  PRMT R0, RZ, 0x654, R0 ;  /* 0x00000654ff007816 */ /* 0x000fe40000000000 */
[----:B------:R-:W-:Y:S02]  /*4240*/  @P0 R2UR UR5, R8 ;  /* 0x00000000080502ca */ /* 0x000fe400000e0000 */
[----:B------:R2:W-:Y:S03]  /*4250*/  SYNCS.ARRIVE.TRANS64.RED.A1T0 RZ, [R0+URZ], RZ ;  /* 0x000000ff00ff79a7 */ /* 0x0005e600081004ff */
[----:B------:R-:W-:Y:S04]  /*4260*/  @UP1 UMOV UR29, UR4 ;  /* 0x00000004001d1c82 */ /* 0x000fe80008000000 */
[----:B------:R-:W-:Y:S04]  /*4270*/  @UP1 UMOV UR14, UR6 ;  /* 0x00000006000e1c82 */ /* 0x000fe80008000000 */
[----:B------:R-:W-:Y:S01]  /*4280*/  @UP1 UMOV UR13, UR5 ;  /* 0x00000005000d1c82 */ /* 0x000fe20008000000 */
[----:B------:R-:W-:Y:S05]  /*4290*/  BRA.U !UP0, `(.L_x_76) ;  /* 0x0000000108a47547 */ /* 0x000fea000b800000 */
[----:B------:R-:W-:Y:S02]  /*42a0*/  UIMAD.WIDE.U32 UR18, UR13, UR47, URZ ;  /* 0x0000002f0d1272a5 */ /* 0x000fe4000f8e00ff */
[----:B------:R-:W-:Y:S02]  /*42b0*/  UIMAD.WIDE.U32 UR26, UR14, UR44, URZ ;  /* 0x0000002c0e1a72a5 */ /* 0x000fe4000f8e00ff */
[----:B------:R-:W-:Y:S02]  /*42c0*/  USEL UR4, UR30, UR41, !UP5 ;  /* 0x000000291e047287 */ /* 0x000fe4000e800000 */
[----:B------:R-:W-:Y:S02]  /*42d0*/  USEL UR7, UR31, UR43, !UP6 ;  /* 0x0000002b1f077287 */ /* 0x000fe4000f000000 */
[----:B-1----:R-:W-:Y:S02]  /*42e0*/  UIMAD.WIDE.U32 UR8, UR4, UR22, URZ ;  /* 0x00000016040872a5 */ /* 0x002fe4000f8e00ff */
[----:B------:R-:W-:Y:S01]  /*42f0*/  UIMAD.WIDE.U32 UR10, UR7, UR22, URZ ;  /* 0x00000016070a72a5 */ /* 0x000fe2000f8e00ff */
[----:B------:R-:W-:Y:S02]  /*4300*/  UMOV UR5, UR19 ;  /* 0x0000001300057c82 */ /* 0x000fe40008000000 */
[----:B------:R-:W-:Y:S03]  /*4310*/  USHF.R.U32.HI UR6, URZ, UR49, UR5 ;  /* 0x00000031ff067299 */ /* 0x000fe60008011605 */
[----:B------:R-:W-:Y:S01]  /*4320*/  UMOV UR5, UR27 ;  /* 0x0000001b00057c82 */ /* 0x000fe20008000000 */
[----:B------:R-:W-:Y:S02]  /*4330*/  USEL UR6, UR13, UR6, !UP5 ;  /* 0x000000060d067287 */ /* 0x000fe4000e800000 */
[----:B------:R-:W-:Y:S03]  /*4340*/  USHF.R.U32.HI UR12, URZ, UR45, UR5 ;  /* 0x0000002dff0c7299 */ /* 0x000fe60008011605 */
[----:B------:R-:W-:Y:S02]  /*4350*/  UMOV UR5, UR9 ;  /* 0x0000000900057c82 */ /* 0x000fe40008000000 */
[----:B------:R-:W-:Y:S03]  /*4360*/  @UP4 USHF.R.U32.HI UR4, URZ, UR23, UR5 ;  /* 0x00000017ff044299 */ /* 0x000fe60008011605 */
[----:B------:R-:W-:Y:S01]  /*4370*/  UMOV UR5, UR11 ;  /* 0x0000000b00057c82 */ /* 0x000fe20008000000 */
[----:B------:R-:W-:Y:S02]  /*4380*/  UIMAD UR4, UR42, UR4, URZ ;  /* 0x000000042a0472a4 */ /* 0x000fe4000f8e02ff */
[----:B------:R-:W-:Y:S02]  /*4390*/  @UP4 USHF.R.U32.HI UR7, URZ, UR23, UR5 ;  /* 0x00000017ff074299 */ /* 0x000fe40008011605 */
[----:B------:R-:W-:Y:S02]  /*43a0*/  UIMAD.WIDE.U32 UR10, UR6, UR22, URZ ;  /* 0x00000016060a72a5 */ /* 0x000fe4000f8e00ff */
[----:B------:R-:W-:Y:S02]  /*43b0*/  USEL UR5, UR14, UR12, !UP6 ;  /* 0x0000000c0e057287 */ /* 0x000fe4000f000000 */
[----:B------:R-:W-:Y:S02]  /*43c0*/  UIMAD UR8, UR42, UR7, URZ ;  /* 0x000000072a0872a4 */ /* 0x000fe4000f8e02ff */
[----:B------:R-:W-:Y:S03]  /*43d0*/  UISETP.GE.AND UP0, UPT, UR6, UR4, UPT ;  /* 0x000000040600728c */ /* 0x000fe6000bf06270 */
[----:B------:R-:W-:Y:S01]  /*43e0*/  UMOV UR4, UR11 ;  /* 0x0000000b00047c82 */ /* 0x000fe20008000000 */
[----:B------:R-:W-:Y:S02]  /*43f0*/  UISETP.GE.OR UP0, UPT, UR5, UR8, UP0 ;  /* 0x000000080500728c */ /* 0x000fe40008706670 */
[----:B------:R-:W-:Y:S02]  /*4400*/  USHF.R.U32.HI UR4, URZ, UR23, UR4 ;  /* 0x00000017ff047299 */ /* 0x000fe40008011604 */
[----:B------:R-:W-:Y:S02]  /*4410*/  UIMAD.WIDE.U32 UR8, UR5, UR22, URZ ;  /* 0x00000016050872a5 */ /* 0x000fe4000f8e00ff */
[----:B------:R-:W-:Y:S04]  /*4420*/  USEL UR10, UR6, UR4, !UP4 ;  /* 0x00000004060a7287 */ /* 0x000fe8000e000000 */
[----:B------:R-:W-:Y:S01]  /*4430*/  UIADD3 UR11, UPT, UPT, -UR10, URZ, URZ ;  /* 0x000000ff0a0b7290 */ /* 0x000fe2000fffe1ff */
[----:B------:R-:W-:Y:S02]  /*4440*/  @!UP0 UMOV UR4, UR9 ;  /* 0x0000000900048c82 */ /* 0x000fe40008000000 */
[----:B------:R-:W-:Y:S02]  /*4450*/  @!UP0 USHF.R.U32.HI UR4, URZ, UR23, UR4 ;  /* 0x00000017ff048299 */ /* 0x000fe40008011604 */
[----:B------:R-:W-:Y:S02]  /*4460*/  UIMAD UR8, UR42, UR11, UR6 ;  /* 0x0000000b2a0872a4 */ /* 0x000fe4000f8e0206 */
[----:B------:R-:W-:Y:S04]  /*4470*/  @!UP0 USEL UR4, UR5, UR4, !UP4 ;  /* 0x0000000405048287 */ /* 0x000fe8000e000000 */
[----:B------:R-:W-:Y:S02]  /*4480*/  @!UP0 UIMAD UR8, UR7, UR8, UR4 ;  /* 0x00000008070882a4 */ /* 0x000fe4000f8e0204 */
[----:B------:R-:W-:Y:S02]  /*4490*/  @!UP0 UIADD3 UR9, UPT, UPT, UR10, -UR4, URZ ;  /* 0x800000040a098290 */ /* 0x000fe4000fffe0ff */
[----:B------:R-:W-:Y:S02]  /*44a0*/  UIADD3 UR4, UPT, UPT, -UR5, URZ, URZ ;  /* 0x000000ff05047290 */ /* 0x000fe4000fffe1ff */
[----:B------:R-:W-:Y:S02]  /*44b0*/  UIADD3 UR7, UPT, UPT, -UR6, URZ, URZ ;  /* 0x000000ff06077290 */ /* 0x000fe4000fffe1ff */
[----:B------:R-:W-:Y:S02]  /*44c0*/  @!UP0 UIMAD UR6, UR9, UR42, UR5 ;  /* 0x0000002a090682a4 */ /* 0x000fe4000f8e0205 */
[----:B------:R-:W-:Y:S02]  /*44d0*/  UIMAD UR14, UR15, UR4, UR14 ;  /* 0x000000040f0e72a4 */ /* 0x000fe4000f8e020e */
[----:B------:R-:W-:Y:S01]  /*44e0*/  UIMAD UR13, UR46, UR7, UR13 ;  /* 0x000000072e0d72a4 */ /* 0x000fe2000f8e020d */
[----:B------:R-:W-:Y:S02]  /*44f0*/  @!UP0 UMOV UR5, UR8 ;  /* 0x0000000800058c82 */ /* 0x000fe40008000000 */
[----:B------:R-:W-:Y:S02]  /*4500*/  UIMAD UR14, UR5, UR15, UR14 ;  /* 0x0000000f050e72a4 */ /* 0x000fe4000f8e020e */
[----:B------:R-:W-:Y:S11]  /*4510*/  UIMAD UR13, UR6, UR46, UR13 ;  /* 0x0000002e060d72a4 */ /* 0x000ff6000f8e020d */
[----:B------:R-:W-:Y:S01]  /*4520*/  @!UPT UIADD3 URZ, UPT, UPT, URZ, URZ, URZ ;  /* 0x000000fffffff290 */ /* 0x000fe2000fffe0ff */
.L_x_76:
[----:B------:R-:W3:Y:S01]  /*4530*/  @!UP2 LDCU.128 UR8, c[0x0][0xb10] ;  /* 0x00016200ff08a7ac */ /* 0x000ee20008000c00 */
[C---:B------:R-:W-:Y:S02]  /*4540*/  ISETP.NE.U32.AND P1, PT, R4.reuse, RZ, PT ;  /* 0x000000ff0400720c */ /* 0x040fe40003f25070 */
[----:B------:R-:W-:Y:S02]  /*4550*/  ISETP.NE.U32.AND P0, PT, R4, RZ, PT ;  /* 0x000000ff0400720c */ /* 0x000fe40003f05070 */
[C---:B------:R-:W-:Y:S02]  /*4560*/  ISETP.NE.AND.EX P1, PT, R5.reuse, RZ, PT, P1 ;  /* 0x000000ff0500720c */ /* 0x040fe40003f25310 */
[----:B------:R-:W-:Y:S01]  /*4570*/  ISETP.NE.AND.EX P0, PT, R5, RZ, PT, P0 ;  /* 0x000000ff0500720c */ /* 0x000fe20003f05300 */
[----:B------:R-:W4:Y:S01]  /*4580*/  @!UP2 LDCU UR5, c[0x0][0xb0c] ;  /* 0x00016180ff05a7ac */ /* 0x000f220008000800 */
[----:B------:R-:W-:Y:S01]  /*4590*/  SHF.L.U32 R9, R15, 0x1f, RZ ;  /* 0x0000001f0f097819 */ /* 0x000fe200000006ff */
[----:B------:R-:W-:Y:S02]  /*45a0*/  USHF.L.U32 UR35, UR16, 0x6, URZ ;  /* 0x0000000610237899 */ /* 0x000fe400080006ff */
[----:B------:R-:W-:Y:S02]  /*45b0*/  USHF.L.U32 UR34, UR20, 0x8, URZ ;  /* 0x0000000814227899 */ /* 0x000fe400080006ff */
[----:B---3--:R-:W-:Y:S07]  /*45c0*/  UIMAD.WIDE.U32 UR6, UR14, UR8, URZ ;  /* 0x000000080e0672a5 */ /* 0x008fee000f8e00ff */
[----:B------:R-:W-:Y:S01]  /*45d0*/  @!UP2 UMOV UR4, UR7 ;  /* 0x000000070004ac82 */ /* 0x000fe20008000000 */
[----:B----4-:R-:W-:Y:S02]  /*45e0*/  @!UP2 UISETP.NE.AND UP0, UPT, UR5, 0x1, UPT ;  /* 0x000000010500a88c */ /* 0x010fe4000bf05270 */
[----:B------:R-:W-:Y:S02]  /*45f0*/  @!UP2 USHF.R.U32.HI UR4, URZ, UR9, UR4 ;  /* 0x00000009ff04a299 */ /* 0x000fe40008011604 */
[----:B------:R-:W-:Y:S02]  /*4600*/  UIMAD.WIDE.U32 UR6, UR13, UR11, URZ ;  /* 0x0000000b0d0672a5 */ /* 0x000fe4000f8e00ff */
[----:B------:R-:W-:Y:S02]  /*4610*/  @!UP2 USEL UR8, UR14, UR4, !UP0 ;  /* 0x000000040e08a287 */ /* 0x000fe4000c000000 */
[----:B------:R-:W-:Y:S03]  /*4620*/  @!UP2 UISETP.NE.AND UP0, UPT, UR10, 0x1, UPT ;  /* 0x000000010a00a88c */ /* 0x000fe6000bf05270 */
[----:B------:R-:W-:Y:S02]  /*4630*/  @!UP2 UMOV UR6, UR7 ;  /* 0x000000070006ac82 */ /* 0x000fe40008000000 */
[----:B------:R-:W3:Y:S02]  /*4640*/  @!UP2 LDCU UR4, c[0x0][0xb20] ;  /* 0x00016400ff04a7ac */ /* 0x000ee40008000800 */
[----:B---3--:R-:W-:Y:S04]  /*4650*/  @!UP2 USHF.R.U32.HI UR6, URZ, UR4, UR6 ;  /* 0x00000004ff06a299 */ /* 0x008fe80008011606 */
[----:B------:R-:W-:Y:S04]  /*4660*/  @!UP2 USEL UR6, UR13, UR6, !UP0 ;  /* 0x000000060d06a287 */ /* 0x000fe8000c000000 */
[----:B------:R-:W-:Y:S02]  /*4670*/  @!UP2 UIADD3 UR4, UPT, UPT, -UR8, UR6, URZ ;  /* 0x000000060804a290 */ /* 0x000fe4000fffe1ff */
[----:B------:R-:W-:Y:S02]  /*4680*/  @!UP2 UIADD3 UR6, UPT, UPT, UR8, -UR6, URZ ;  /* 0x800000060806a290 */ /* 0x000fe4000fffe0ff */
[----:B------:R-:W-:Y:S02]  /*4690*/  @!UP2 UIMAD UR14, UR4, UR5, UR14 ;  /* 0x00000005040ea2a4 */ /* 0x000fe4000f8e020e */
[----:B------:R-:W-:Y:S01]  /*46a0*/  @!UP2 UIMAD UR13, UR6, UR10, UR13 ;  /* 0x0000000a060da2a4 */ /* 0x000fe2000f8e020d */
[----:B------:R-:W-:Y:S11]  /*46b0*/  BRA.U UP3, `(.L_x_77) ;  /* 0x0000000103107547 */ /* 0x000ff6000b800000 */
[----:B--2---:R-:W-:Y:S04]  /*46c0*/  MOV R0, UR48 ;  /* 0x0000003000007c02 */ /* 0x004fe80008000f00 */
[----:B------:R-:W-:Y:S04]  /*46d0*/  SHF.L.U32 R11, R0, 0x1f, RZ ;  /* 0x0000001f000b7819 */ /* 0x000fe800000006ff */
[----:B------:R-:W2:Y:S02]  /*46e0*/  SYNCS.PHASECHK.TRANS64.TRYWAIT P2, [UR21+0x88], R11 ;  /* 0x0000880bff0075a7 */ /* 0x000ea40008041115 */
[----:B--2---:R-:W-:Y:S05]  /*46f0*/  @!P2 BRA `(.L_x_78) ;  /* 0x0000005400b8a947 */ /* 0x004fea0003800000 */
.L_x_77:
[----:B------:R-:W-:Y:S05]  /*4700*/  @!P1 BRA `(.L_x_79) ;  /* 0x0000000000309947 */ /* 0x000fea0003800000 */
[----:B------:R-:W-:Y:S01]  /*4710*/  ISETP.NE.U32.AND P1, PT, R2, RZ, PT ;  /* 0x000000ff0200720c */ /* 0x000fe20003f25070 */
[----:B------:R-:W3:Y:S01]  /*4720*/  LDCU.64 UR4, c[0x0][0x358] ;  /* 0x00006b00ff0477ac */ /* 0x000ee20008000a00 */
[----:B------:R-:W-:Y:S02]  /*4730*/  IMAD.MOV.U32 R85, RZ, RZ, 0x1 ;  /* 0x00000001ff557424 */ /* 0x000fe400078e00ff */
[----:B------:R-:W-:Y:S11]  /*4740*/  ISETP.NE.AND.EX P1, PT, R3, RZ, PT, P1 ;  /* 0x000000ff0300720c */ /* 0x000ff60003f25310 */
[----:B------:R-:W-:Y:S02]  /*4750*/  @!UPT UIADD3 URZ, UPT, UPT, URZ, URZ, URZ ;  /* 0x000000fffffff290 */ /* 0x000fe4000fffe0ff */
[----:B--2---:R-:W2:Y:S01]  /*4760*/  @P1 LDC.64 R10, c[0x0][0x888] ;  /* 0x00022200ff0a1b82 */ /* 0x004ea20000000a00 */
[----:B------:R-:W-:Y:S04]  /*4770*/  @P1 IMAD R0, R4, UR36, RZ ;  /* 0x0000002404001c24 */ /* 0x000fe8000f8e02ff */
[----:B--2---:R-:W-:Y:S04]  /*4780*/  @P1 IMAD.WIDE R10, R0, 0x4, R10 ;  /* 0x00000004000a1825 */ /* 0x004fe800078e020a */
[----:B------:R-:W-:Y:S01]  /*4790*/  HFMA2 R0, -RZ, RZ, 0, 5.9604644775390625e-08 ;  /* 0x00000001ff007431 */ /* 0x000fe200000001ff */
[----:B---3-5:R3:W5:Y:S04]  /*47a0*/  @P1 LDG.E R41, desc[UR4][R10.64] ;  /* 0x000000040a291981 */ /* 0x028768000c1e1900 */
[----:B------:R-:W-:Y:S01]  /*47b0*/  @!P1 PRMT R85, R0, 0x7610, R85 ;  /* 0x0000761000559816 */ /* 0x000fe20000000055 */
[----:B---3--:R-:W4:Y:S06]  /*47c0*/  @!P1 LDC R41, c[0x0][0x880] ;  /* 0x00022000ff299b82 */ /* 0x008f2c0000000800 */
.L_x_79:
[----:B----45:R-:W-:Y:S01]  /*47d0*/  @!P0 FSETP.EQ.AND P1, PT, R41, RZ, PT ;  /* 0x000000ff2900820b */ /* 0x030fe20003f22000 */
[----:B------:R-:W-:Y:S01]  /*47e0*/  @!UPT UIADD3 URZ, UPT, UPT, URZ, URZ, URZ ;  /* 0x000000fffffff290 */ /* 0x000fe2000fffe0ff */
[----:B------:R-:W-:Y:S11]  /*47f0*/  @!P0 BRA `(.L_x_80) ;  /* 0x0000000000188947 */ /* 0x000ff60003800000 */
[----:B------:R-:W-:Y:S02]  /*4800*/  LOP3.LUT P0, RZ, R85, 0xff, RZ, 0xc0, !PT ;  /* 0x000000ff55ff7812 */ /* 0x000fe4000780c0ff */
[----:B------:R-:W-:Y:S04]  /*4810*/  ISETP.NE.U32.AND P1, PT, R2, RZ, PT ;  /* 0x000000ff0200720c */ /* 0x000fe80003f25070 */
[----:B------:R-:W-:Y:S04]  /*4820*/  ISETP.NE.AND.EX P1, PT, R3, RZ, PT, P1 ;  /* 0x000000ff0300720c */ /* 0x000fe80003f25310 */
[----:B------:R-:W-:Y:S03]  /*4830*/  PLOP3.LUT P1, PT, P1, PT, PT, 0x8, 0x80 ;  /* 0x000000000080781c */ /* 0x000fe60000f2e170 */
[----:B------:R-:W-:Y:S11]  /*4840*/  @P0 FSETP.EQ.AND P1, PT, R41, RZ, PT ;  /* 0x000000ff2900020b */ /* 0x000ff60003f22000 */
[----:B------:R-:W-:Y:S02]  /*4850*/  @!UPT UIADD3 URZ, UPT, UPT, URZ, URZ, URZ ;  /* 0x000000fffffff290 */ /* 0x000fe4000fffe0ff */
.L_x_80:
[----:B------:R-:W3:Y:S01]  /*4860*/  SYNCS.PHASECHK.TRANS64.TRYWAIT P2, [UR21+0x60], R9 ;  /* 0x00006009ff0075a7 */ /* 0x000ee20008041115 */
[----:B------:R-:W-:Y:S04]  /*4870*/  ELECT P0, URZ, PT ;  /* 0x0000000000ff782f */ /* 0x000fe80003800000 */
[----:B------:R-:W-:Y:S11]  /*4880*/  PLOP3.LUT P1, PT, P1, P0, PT, 0xf2, 0x2f ;  /* 0x00000000002f781c */ /* 0x000ff60000f21e72 */
[----:B------:R-:W-:Y:S02]  /*4890*/  @!UPT UIADD3 URZ, UPT, UPT, URZ, URZ, URZ ;  /* 0x000000fffffff290 */ /* 0x000fe4000fffe0ff */
[----:B------:R-:W-:Y:S05]  /*48a0*/  @!P1 IADD3 R8, P0, PT, R16, 0x580, RZ ;  /* 0x0000058010089810 */ /* 0x000fea0007f1e0ff */
[----:B------:R-:W-:Y:S01]  /*48b0*/  @!P1 IMAD.X R6, RZ, RZ, R17, P0 ;  /* 0x000000ffff069224 */ /* 0x000fe200000e0611 */
[----:B---3--:R-:W-:Y:S07]  /*48c0*/  @!P2 BRA `(.L_x_81) ;  /* 0x00000054005ca947 */ /* 0x008fee0003800000 */
.L_x_162:
[----:B------:R-:W-:Y:S01]  /*48d0*/  @!P1 R2UR UR5, R8 ;  /* 0x00000000080592ca */ /* 0x000fe200000e0000 */
[----:B------:R-:W-:Y:S01]  /*48e0*/  VOTEU.ALL UP0, P1 ;  /* 0x0000000000ff7886 */ /* 0x000fe20000800000 */
[----:B------:R-:W-:Y:S01]  /*48f0*/  @!P1 R2UR UR4, R6 ;  /* 0x00000000060492ca */ /* 0x000fe200000e0000 */
[----:B--2---:R-:W-:Y:S01]  /*4900*/  @!P1 IMAD.MOV.U32 R0, RZ, RZ, 0x1000 ;  /* 0x00001000ff009424 */ /* 0x004fe200078e00ff */
[----:B------:R-:W-:Y:S01]  /*4910*/  UMOV UR6, 0x0 ;  /* 0x0000000000067882 */ /* 0x000fe20000000000 */
[----:B------:R-:W-:Y:S01]  /*4920*/  UMOV UR7, 0x10000000 ;  /* 0x1000000000077882 */ /* 0x000fe20000000000 */
[----:B------:R-:W-:Y:S01]  /*4930*/  @!UP0 UIADD3 UR32, UPT, UPT, UR21, 0x200, URZ ;  /* 0x0000020015208890 */ /* 0x000fe2000fffe0ff */
[----:B------:R-:W-:Y:S01]  /*4940*/  @!P1 IADD3 R8, P0, PT, R16, 0x580, RZ ;  /* 0x0000058010089810 */ /* 0x000fe20007f1e0ff */
[----:B------:R-:W-:Y:S04]  /*4950*/  VOTEU.ALL UP0, P1 ;  /* 0x0000000000ff7886 */ /* 0x000fe80000800000 */
[----:B------:R-:W-:Y:S02]  /*4960*/  @!P1 IMAD.X R6, RZ, RZ, R17, P0 ;  /* 0x000000ffff069224 */ /* 0x000fe400000e0611 */
[----:B------:R-:W-:Y:S02]  /*4970*/  IMAD.U32 R10, RZ, RZ, UR5 ;  /* 0x00000005ff0a7e24 */ /* 0x000fe4000f8e00ff */
[----:B------:R-:W-:Y:S03]  /*4980*/  IMAD.U32 R11, RZ, RZ, UR4 ;  /* 0x00000004ff0b7e24 */ /* 0x000fe6000f8e00ff */
[----:B------:R-:W-:Y:S02]  /*4990*/  @!P1 R2UR UR4, R10 ;  /* 0x000000000a0492ca */ /* 0x000fe400000e0000 */
[----:B------:R-:W-:Y:S11]  /*49a0*/  @!P1 R2UR UR5, R11 ;  /* 0x000000000b0592ca */ /* 0x000ff600000e0000 */
[----:B------:R-:W-:Y:S02]  /*49b0*/  @!UPT UIADD3 URZ, UPT, UPT, URZ, URZ, URZ ;  /* 0x000000fffffff290 */ /* 0x000fe4000fffe0ff */
[----:B------:R2:W-:Y:S01]  /*49c0*/  @!UP0 UTMALDG.3D [UR32], [UR4], desc[UR6] ;  /* 0x00000620040085b4 */ /* 0x0005e20008011000 */
[----:B------:R2:W-:Y:S01]  /*49d0*/  @!P1 SYNCS.ARRIVE.TRANS64.RED.A0TR RZ, [UR21+0x40], R0 ;  /* 0x00004000ffff99a7 */ /* 0x0005e20008300415 */
[----:B------:R-:W-:Y:S01]  /*49e0*/  SYNCS.ARRIVE.TRANS64.RED.A1T0 RZ, [UR40], RZ ;  /* 0x000000ffffff79a7 */ /* 0x000fe20008100428 */
[----:B------:R-:W3:Y:S02]  /*49f0*/  SYNCS.PHASECHK.TRANS64.TRYWAIT P2, [UR21+0x68], R9 ;  /* 0x00006809ff0075a7 */ /* 0x000ee40008041115 */
[----:B--23--:R-:W-:Y:S05]  /*4a00*/  @!P2 BRA `(.L_x_82) ;  /* 0x000000540024a947 */ /* 0x00cfea0003800000 */
.L_x_164:
        /* <DEDUP_REMOVED lines=8> */
[----:B------:R-:W-:Y:S01]  /*4a90*/  @!UP0 UIADD3 UR24, UPT, UPT, UR21, 0x1200, URZ ;  /* 0x0000120015188890 */ /* 0x000fe2000fffe0ff */
[----:B------:R-:W-:Y:S01]  /*4aa0*/  VOTEU.ALL UP0, P1 ;  /* 0x0000000000ff7886 */ /* 0x000fe20000800000 */
[----:B------:R-:W-:Y:S01]  /*4ab0*/  UMOV UR27, UR35 ;  /* 0x00000023001b7c82 */ /* 0x000fe20008000000 */
[----:B------:R-:W-:Y:S02]  /*4ac0*/  UMOV UR28, UR36 ;  /* 0x00000024001c7c82 */ /* 0x000fe40008000000 */
[----:B------:R-:W-:Y:S02]  /*4ad0*/  IMAD.U32 R10, RZ, RZ, UR5 ;  /* 0x00000005ff0a7e24 */ /* 0x000fe4000f8e00ff */
[----:B------:R-:W-:Y:S02]  /*4ae0*/  IMAD.U32 R11, RZ, RZ, UR4 ;  /* 0x00000004ff0b7e24 */ /* 0x000fe4000f8e00ff */
[----:B------:R-:W-:Y:S01]  /*4af0*/  @!P1 IMAD.X R6, RZ, RZ, R17, P0 ;  /* 0x000000ffff069224 */ /* 0x000fe200000e0611 */
        /* <DEDUP_REMOVED lines=8> */
.L_x_166:
[----:B------:R-:W-:Y:S01]  /*4b80*/  @!P1 R2UR UR5, R8 ;  /* 0x00000000080592ca */ /* 0x000fe200000e0000 */
[----:B------:R-:W-:Y:S01]  /*4b90*/  VOTEU.ALL UP0, P1 ;  /* 0x0000000000ff7886 */ /* 0x000fe20000800000 */
[----:B------:R-:W-:Y:S01]  /*4ba0*/  @!P1 R2UR UR4, R6 ;  /* 0x00000000060492ca */ /* 0x000fe200000e0000 */
[----:B--2---:R-:W-:Y:S01]  /*4bb0*/  @!P1 IMAD.MOV.U32 R0, RZ, RZ, 0x1000 ;  /* 0x00001000ff009424 */ /* 0x004fe200078e00ff */
[----:B------:R-:W-:Y:S01]  /*4bc0*/  UMOV UR6, 0x0 ;  /* 0x0000000000067882 */ /* 0x000fe20000000000 */
[----:B------:R-:W-:Y:S01]  /*4bd0*/  UMOV UR7, 0x10000000 ;  /* 0x1000000000077882 */ /* 0x000fe20000000000 */
[----:B------:R-:W-:Y:S01]  /*4be0*/  @!UP0 UIADD3 UR18, UPT, UPT, UR34, 0x80, URZ ;  /* 0x0000008022128890 */ /* 0x000fe2000fffe0ff */
[----:B------:R-:W-:Y:S01]  /*4bf0*/  VIADD R14, R14, 0x1 ;  /* 0x000000010e0e7836 */ /* 0x000fe20000000000 */
[----:B------:R-:W-:Y:S01]  /*4c00*/  @!UP0 UIADD3 UR16, UPT, UPT, UR21, 0x2200, URZ ;  /* 0x0000220015108890 */ /* 0x000fe2000fffe0ff */
[----:B------:R-:W-:Y:S01]  /*4c10*/  VOTEU.ALL UP0, P1 ;  /* 0x0000000000ff7886 */ /* 0x000fe20000800000 */
[----:B------:R-:W-:Y:S01]  /*4c20*/  UMOV UR19, UR35 ;  /* 0x0000002300137c82 */ /* 0x000fe20008000000 */
[----:B------:R-:W-:Y:S02]  /*4c30*/  UMOV UR20, UR36 ;  /* 0x0000002400147c82 */ /* 0x000fe40008000000 */
        /* <DEDUP_REMOVED lines=10> */
.L_x_168:
[----:B------:R-:W-:Y:S01]  /*4ce0*/  @!P1 IADD3 R6, P0, PT, R16, 0x580, RZ ;  /* 0x0000058010069810 */ /* 0x000fe20007f1e0ff */
[----:B------:R-:W-:Y:S01]  /*4cf0*/  VOTEU.ALL UP0, P1 ;  /* 0x0000000000ff7886 */ /* 0x000fe20000800000 */
[----:B------:R-:W-:Y:S01]  /*4d00*/  UMOV UR6, 0x0 ;  /* 0x0000000000067882 */ /* 0x000fe20000000000 */
[----:B------:R-:W-:Y:S01]  /*4d10*/  UMOV UR7, 0x10000000 ;  /* 0x1000000000077882 */ /* 0x000fe20000000000 */
[----:B------:R-:W-:Y:S01]  /*4d20*/  @!P1 R2UR UR5, R6 ;  /* 0x00000000060592ca */ /* 0x000fe200000e0000 */
[----:B--2---:R-:W-:Y:S01]  /*4d30*/  @!P1 IMAD.X R0, RZ, RZ, R17, P0 ;  /* 0x000000ffff009224 */ /* 0x004fe200000e0611 */
[----:B------:R-:W-:Y:S01]  /*4d40*/  @!UP0 UIADD3 UR10, UPT, UPT, UR34, 0xc0, URZ ;  /* 0x000000c0220a8890 */ /* 0x000fe2000fffe0ff */
[----:B------:R-:W-:Y:S01]  /*4d50*/  R2UR UR16, R87 ;  /* 0x00000000571072ca */ /* 0x000fe200000e0000 */
[----:B------:R-:W-:Y:S01]  /*4d60*/  @!UP0 UIADD3 UR8, UPT, UPT, UR21, 0x3200, URZ ;  /* 0x0000320015088890 */ /* 0x000fe2000fffe0ff */
[----:B------:R-:W-:Y:S01]  /*4d70*/  ISETP.NE.AND P0, PT, R14, 0x2, PT ;  /* 0x000000020e00780c */ /* 0x000fe20003f05270 */
[----:B------:R-:W-:Y:S01]  /*4d80*/  @!UP0 UIADD3 UR9, UPT, UPT, UR21, 0x58, URZ ;  /* 0x0000005815098890 */ /* 0x000fe2000fffe0ff */
[----:B------:R-:W-:Y:S01]  /*4d90*/  @!P1 R2UR UR4, R0 ;  /* 0x00000000000492ca */ /* 0x000fe200000e0000 */
[----:B------:R-:W-:Y:S01]  /*4da0*/  VOTEU.ALL UP0, P1 ;  /* 0x0000000000ff7886 */ /* 0x000fe20000800000 */
[----:B------:R-:W-:Y:S01]  /*4db0*/  UMOV UR11, UR35 ;  /* 0x00000023000b7c82 */ /* 0x000fe20008000000 */
[----:B------:R-:W-:Y:S01]  /*4dc0*/  UMOV UR12, UR36 ;  /* 0x00000024000c7c82 */ /* 0x000fe20008000000 */
[----:B------:R-:W-:Y:S01]  /*4dd0*/  SEL R0, RZ, 0x1, P0 ;  /* 0x00000001ff007807 */ /* 0x000fe20000000000 */
[----:B------:R-:W-:Y:S01]  /*4de0*/  UPLOP3.LUT UP3, UPT, UPT, UPT, UPT, 0x80, 0x8 ;  /* 0x000000000008789c */ /* 0x000fe20003f6f070 */
[----:B------:R-:W-:Y:S01]  /*4df0*/  IMAD.U32 R8, RZ, RZ, UR5 ;  /* 0x00000005ff087e24 */ /* 0x000fe2000f8e00ff */
[----:B------:R-:W-:Y:S01]  /*4e00*/  LOP3.LUT R15, R15, 0x1, RZ, 0x3c, !PT ;  /* 0x000000010f0f7812 */ /* 0x000fe200078e3cff */
[----:B------:R-:W-:Y:S01]  /*4e10*/  UMOV UR36, UR29 ;  /* 0x0000001d00247c82 */ /* 0x000fe20008000000 */
[----:B------:R-:W-:Y:S01]  /*4e20*/  LOP3.LUT R13, R13, R0, RZ, 0x3c, !PT ;  /* 0x000000000d0d7212 */ /* 0x000fe200078e3cff */
[----:B------:R-:W-:Y:S01]  /*4e30*/  UIADD3 UR20, UPT, UPT, UR13, UR16, URZ ;  /* 0x000000100d147290 */ /* 0x000fe2000fffe0ff */
[----:B------:R-:W-:Y:S01]  /*4e40*/  SEL R14, R14, RZ, P0 ;  /* 0x000000ff0e0e7207 */ /* 0x000fe20000000000 */
[----:B------:R-:W-:Y:S01]  /*4e50*/  UIADD3 UR16, UPT, UPT, UR14, UR59, URZ ;  /* 0x0000003b0e107290 */ /* 0x000fe2000fffe0ff */
[----:B------:R-:W-:Y:S01]  /*4e60*/  IMAD.U32 R9, RZ, RZ, UR4 ;  /* 0x00000004ff097e24 */ /* 0x000fe2000f8e00ff */
[----:B------:R-:W-:Y:S04]  /*4e70*/  @!P1 R2UR UR4, R8 ;  /* 0x00000000080492ca */ /* 0x000fe800000e0000 */
[----:B------:R-:W-:Y:S11]  /*4e80*/  @!P1 R2UR UR5, R9 ;  /* 0x00000000090592ca */ /* 0x000ff600000e0000 */
[----:B------:R-:W-:Y:S02]  /*4e90*/  @!UPT UIADD3 URZ, UPT, UPT, URZ, URZ, URZ ;  /* 0x000000fffffff290 */ /* 0x000fe4000fffe0ff */
[----:B------:R2:W-:Y:S01]  /*4ea0*/  @!UP0 UTMALDG.3D [UR8], [UR4], desc[UR6] ;  /* 0x00000608040085b4 */ /* 0x0005e20008011000 */
[----:B------:R2:W-:Y:S01]  /*4eb0*/  @!P1 SYNCS.ARRIVE.TRANS64.RED.A0TR RZ, [UR21+0x58], R7 ;  /* 0x00005807ffff99a7 */ /* 0x0005e20008300415 */
[----:B------:R-:W-:Y:S01]  /*4ec0*/  SYNCS.ARRIVE.TRANS64.RED.A1T0 RZ, [UR37], RZ ;  /* 0x000000ffffff79a7 */ /* 0x000fe20008100425 */
[----:B------:R-:W-:Y:S05]  /*4ed0*/  BRA.U UP1, `(.L_x_85) ;  /* 0xfffffff101747547 */ /* 0x000fea000b83ffff */
[----:B------:R-:W-:-:S04]  /*4ee0*/  SHF.L.U32 R3, R15, 0x1f, RZ ;  /* 0x0000001f0f037819 */ /* 0x000fc800000006ff */
[----:B------:R-:W3:Y:S02]  /*4ef0*/  SYNCS.PHASECHK.TRANS64.TRYWAIT P0, [UR21+0x60], R3 ;  /* 0x00006003ff0075a7 */ /* 0x000ee40008001115 */
[----:B---3--:R-:W-:Y:S05]  /*4f00*/  @!P0 BRA `(.L_x_86) ;  /* 0x00000050002c8947 */ /* 0x008fea0003800000 */
.L_x_170:
[----:B------:R-:W4:Y:S02]  /*4f10*/  SYNCS.PHASECHK.TRANS64.TRYWAIT P0, [UR21+0x68], R3 ;  /* 0x00006803ff0075a7 */ /* 0x000f240008001115 */
[----:B----4-:R-:W-:Y:S05]  /*4f20*/  @!P0 BRA `(.L_x_87) ;  /* 0x00000050003c8947 */ /* 0x010fea0003800000 */
.L_x_172:
[----:B------:R-:W4:Y:S02]  /*4f30*/  SYNCS.PHASECHK.TRANS64.TRYWAIT P0, [UR21+0x70], R3 ;  /* 0x00007003ff0075a7 */ /* 0x000f240008001115 */
[----:B----4-:R-:W-:Y:S05]  /*4f40*/  @!P0 BRA `(.L_x_88) ;  /* 0x00000050004c8947 */ /* 0x010fea0003800000 */
.L_x_174:
[----:B---3--:R-:W-:-:S07]  /*4f50*/  MOV R0, UR21 ;  /* 0x0000001500007c02 */ /* 0x008fce0008000f00 */
.L_x_89:
[----:B---3--:R-:W-:-:S04]  /*4f60*/  SHF.L.U32 R3, R15, 0x1f, RZ ;  /* 0x0000001f0f037819 */ /* 0x008fc800000006ff */
[----:B------:R3:W4:Y:S03]  /*4f70*/  SYNCS.PHASECHK.TRANS64.TRYWAIT P0, [R0+URZ+0x78], R3 ;  /* 0x00007803000075a7 */ /* 0x00072600080011ff */
[----:B----4-:R-:W-:Y:S05]  /*4f80*/  @!P0 NANOSLEEP.SYNCS 0x989680 ;  /* 0x009896800000895d */ /* 0x010fea0003900000 */
[----:B------:R-:W4:Y:S02]  /*4f90*/  @!P0 SYNCS.PHASECHK.TRANS64 P0, [R0+URZ+0x78], R3 ;  /* 0x00007803000085a7 */ /* 0x000f2400080010ff */
[----:B-12-4-:R-:W-:Y:S05]  /*4fa0*/  @P0 EXIT ;  /* 0x000000000000094d */ /* 0x016fea0003800000 */
[----:B------:R-:W-:Y:S05]  /*4fb0*/  BRA `(.L_x_89) ;  /* 0xfffffffc00e87947 */ /* 0x000fea000383ffff */
.L_x_74:
[----:B------:R-:W-:-:S06]  /*4fc0*/  UISETP.GE.AND UP0, UPT, UR17, 0x4, UPT ;  /* 0x000000041100788c */ /* 0x000fcc000bf06270 */
[----:B------:R-:W-:-:S13]  /*4fd0*/  PLOP3.LUT P0, PT, PT, PT, UP0, 0x80, 0x8 ;  /* 0x000000000008781c */ /* 0x000fda0003f0f008 */
[----:B-1----:R-:W-:Y:S05]  /*4fe0*/  @!P0 EXIT ;  /* 0x000000000000894d */ /* 0x002fea0003800000 */
[----:B------:R-:W1:Y:S08]  /*4ff0*/  S2UR UR4, SR_CgaCtaId ;  /* 0x00000000000479c3 */ /* 0x000e700000008800 */
[----:B------:R-:W-:Y:S01]  /*5000*/  BAR.SYNC.DEFER_BLOCKING 0x6, 0xa0 ;  /* 0x0182800000007b1d */ /* 0x000fe20000010000 */
[C---:B------:R-:W-:Y:S01]  /*5010*/  IMAD.SHL.U32 R7, R95.reuse, 0x40, RZ ;  /* 0x000000405f077824 */ /* 0x040fe200078e00ff */
[C---:B------:R-:W-:Y:S01]  /*5020*/  LOP3.LUT R97, R95.reuse, 0x60, RZ, 0xc0, !PT ;  /* 0x000000605f617812 */ /* 0x040fe200078ec0ff */
[----:B------:R-:W-:-:S02]  /*5030*/  IMAD.SHL.U32 R4, R95, 0x20, RZ ;  /* 0x000000205f047824 */ /* 0x000fc400078e00ff */
[----:B------:R-:W-:Y:S02]  /*5040*/  HFMA2 R36, -RZ, RZ, 0, 0 ;  /* 0x00000000ff247431 */ /* 0x000fe400000001ff */
[----:B------:R-:W-:Y:S01]  /*5050*/  IMAD.SHL.U32 R6, R95, 0x2, RZ ;  /* 0x000000025f067824 */ /* 0x000fe200078e00ff */
[----:B------:R-:W-:Y:S01]  /*5060*/  UMOV UR44, 0x400 ;  /* 0x00000400002c7882 */ /* 0x000fe20000000000 */
[----:B------:R-:W2:Y:S01]  /*5070*/  LDC.64 R82, c[0x0][0x8b0] ;  /* 0x00022c00ff527b82 */ /* 0x000ea20000000a00 */
[----:B------:R-:W-:Y:S01]  /*5080*/  LOP3.LUT R5, R7, 0x180, RZ, 0xc0, !PT ;  /* 0x0000018007057812 */ /* 0x000fe200078ec0ff */
[----:B------:R-:W-:Y:S01]  /*5090*/  IMAD.U32 R37, R95, 0x10000, RZ ;  /* 0x000100005f257824 */ /* 0x000fe200078e00ff */
[----:B------:R-:W-:Y:S01]  /*50a0*/  LOP3.LUT R4, R4, 0xc00, RZ, 0xc0, !PT ;  /* 0x00000c0004047812 */ /* 0x000fe200078ec0ff */
[----:B------:R-:W-:Y:S01]  /*50b0*/  IMAD.MOV.U32 R94, RZ, RZ, RZ ;  /* 0x000000ffff5e7224 */ /* 0x000fe200078e00ff */
[----:B------:R-:W-:Y:S01]  /*50c0*/  LOP3.LUT R6, R5, 0x20, R6, 0xf8, !PT ;  /* 0x0000002005067812 */ /* 0x000fe200078ef806 */
[----:B------:R-:W-:Y:S01]  /*50d0*/  IMAD.SHL.U32 R5, R95, 0x8, RZ ;  /* 0x000000085f057824 */ /* 0x000fe200078e00ff */
[----:B------:R-:W-:Y:S01]  /*50e0*/  LOP3.LUT R4, R4, 0x40, R7, 0xf8, !PT ;  /* 0x0000004004047812 */ /* 0x000fe200078ef807 */
[----:B------:R-:W3:Y:S01]  /*50f0*/  LDC.64 R80, c[0x0][0x8a8] ;  /* 0x00022a00ff507b82 */ /* 0x000ee20000000a00 */
[----:B------:R-:W-:Y:S01]  /*5100*/  LOP3.LUT R37, R37, 0x600000, RZ, 0xc0, !PT ;  /* 0x0060000025257812 */ /* 0x000fe200078ec0ff */
[----:B------:R-:W-:Y:S01]  /*5110*/  IMAD.MOV.U32 R89, RZ, RZ, RZ ;  /* 0x000000ffff597224 */ /* 0x000fe200078e00ff */
[----:B------:R-:W-:-:S02]  /*5120*/  LOP3.LUT R95, R95, 0x2, RZ, 0xc0, !PT ;  /* 0x000000025f5f7812 */ /* 0x000fc400078ec0ff */
[----:B------:R-:W-:Y:S02]  /*5130*/  CS2R R92, SRZ ;  /* 0x00000000005c7805 */ /* 0x000fe4000001ff00 */
[----:B------:R-:W-:Y:S01]  /*5140*/  LOP3.LUT R5, R6, 0x30, R5, 0x78, !PT ;  /* 0x0000003006057812 */ /* 0x000fe200078e7805 */
[----:B------:R-:W4:Y:S01]  /*5150*/  LDCU UR57, c[0x0][0x370] ;  /* 0x00006e00ff3977ac */ /* 0x000f220008000800 */
[----:B------:R-:W-:Y:S01]  /*5160*/  LOP3.LUT R4, R4, 0x200, R7, 0xf8, !PT ;  /* 0x0000020004047812 */ /* 0x000fe200078ef807 */
[----:B------:R-:W-:Y:S01]  /*5170*/  IMAD.MOV R90, RZ, RZ, -R95 ;  /* 0x000000ffff5a7224 */ /* 0x000fe200078e0a5f */
[----:B------:R-:W-:Y:S01]  /*5180*/  MOV R91, RZ ;  /* 0x000000ff005b7202 */ /* 0x000fe20000000f00 */
[----:B-1----:R-:W-:Y:S01]  /*5190*/  ULEA UR44, UR4, UR44, 0x18 ;  /* 0x0000002c042c7291 */ /* 0x002fe2000f8ec0ff */
[----:B------:R-:W-:Y:S01]  /*51a0*/  LOP3.LUT R84, R4, R5, RZ, 0xfc, !PT ;  /* 0x0000000504547212 */ /* 0x000fe200078efcff */
[----:B------:R-:W1:Y:S02]  /*51b0*/  LDCU.64 UR62, c[0x0][0x348] ;  /* 0x00006900ff3e77ac */ /* 0x000e640008000a00 */
[----:B------:R-:W-:-:S02]  /*51c0*/  UIADD3 UR4, UPT, UPT, UR44, 0x4200, URZ ;  /* 0x000042002c047890 */ /* 0x000fc4000fffe0ff */
[----:B------:R-:W-:-:S03]  /*51d0*/  UIADD3 UR5, UPT, UPT, UR44, 0x200, URZ ;  /* 0x000002002c057890 */ /* 0x000fc6000fffe0ff */
[----:B------:R-:W4:Y:S01]  /*51e0*/  LDS R0, [UR44+0x140] ;  /* 0x0001402cff007984 */ /* 0x000f220008000800 */
[----:B------:R-:W1:Y:S01]  /*51f0*/  LDCU UR43, c[0x0][0xb0c] ;  /* 0x00016180ff2b77ac */ /* 0x000e620008000800 */
[----:B------:R-:W-:Y:S02]  /*5200*/  IMAD.U32 R96, RZ, RZ, UR4 ;  /* 0x00000004ff607e24 */ /* 0x000fe4000f8e00ff */
[----:B------:R-:W-:Y:S01]  /*5210*/  IMAD.U32 R98, RZ, RZ, UR5 ;  /* 0x00000005ff627e24 */ /* 0x000fe2000f8e00ff */
[----:B------:R-:W1:Y:S01]  /*5220*/  LDCU UR39, c[0x0][0xb30] ;  /* 0x00016600ff2777ac */ /* 0x000e620008000800 */
[----:B------:R-:W1:Y:S01]  /*5230*/  LDCU.64 UR46, c[0x0][0x888] ;  /* 0x00011100ff2e77ac */ /* 0x000e620008000a00 */
[----:B------:R-:W1:Y:S01]  /*5240*/  LDCU.64 UR40, c[0x0][0xb28] ;  /* 0x00016500ff2877ac */ /* 0x000e620008000a00 */
[----:B------:R-:W1:Y:S01]  /*5250*/  LDCU.64 UR60, c[0x0][0x890] ;  /* 0x00011200ff3c77ac */ /* 0x000e620008000a00 */
[----:B------:R-:W1:Y:S01]  /*5260*/  LDCU.128 UR52, c[0x0][0xb10] ;  /* 0x00016200ff3477ac */ /* 0x000e620008000c00 */
[----:B------:R-:W1:Y:S02]  /*5270*/  LDCU UR56, c[0x0][0x374] ;  /* 0x00006e80ff3877ac */ /* 0x000e640008000800 */
[----:B-1234-:R-:W-:-:S07]  /*5280*/  IMAD.IADD R37, R0, 0x1, R37 ;  /* 0x0000000100257824 */ /* 0x01efce00078e0225 */
.L_x_131:
[C---:B------:R-:W-:Y:S02]  /*5290*/  LEA R3, R89.reuse, UR44, 0x3 ;  /* 0x0000002c59037c11 */ /* 0x040fe4000f8e18ff */
[----:B------:R-:W-:Y:S02]  /*52a0*/  SHF.L.U32 R0, R92, 0x1f, RZ ;  /* 0x0000001f5c007819 */ /* 0x000fe400000006ff */
[----:B------:R-:W-:Y:S02]  /*52b0*/  LEA R5, R89, UR44, 0x4 ;  /* 0x0000002c59057c11 */ /* 0x000fe4000f8e20ff */
[----:B-1----:R-:W1:Y:S02]  /*52c0*/  SYNCS.PHASECHK.TRANS64.TRYWAIT P0, [R3+URZ+0x90], R0 ;  /* 0x00009000030075a7 */ /* 0x002e6400080011ff */
[----:B-1----:R-:W-:Y:S05]  /*52d0*/  @!P0 BRA `(.L_x_90) ;  /* 0x0000004c00808947 */ /* 0x002fea0003800000 */
.L_x_175:
        /* <DEDUP_REMOVED lines=11> */
[----:B------:R-:W-:Y:S01]  /*5390*/  PLOP3.LUT P0, PT, PT, PT, UP1, 0x80, 0x8 ;  /* 0x000000000008781c */ /* 0x000fe20003f0f018 */
[----:B------:R-:W-:Y:S11]  /*53a0*/  UP2UR UR45, UPR, URZ, 0x2 ;  /* 0x00000002ff2d7883 */ /* 0x000ff60008000000 */
[----:B------:R-:W-:Y:S01]  /*53b0*/  @!UPT UIADD3 URZ, UPT, UPT, URZ, URZ, URZ ;  /* 0x000000fffffff290 */ /* 0x000fe2000fffe0ff */
[----:B-1----:R-:W-:Y:S02]  /*53c0*/  @P0 SHF.R.U32.HI R0, RZ, 0x10, R5 ;  /* 0x00000010ff000819 */ /* 0x002fe40000011605 */
        /* <DEDUP_REMOVED lines=12> */
[----:B------:R-:W2:Y:S01]  /*5490*/  LDCU UR12, c[0x0][0xb20] ;  /* 0x00016400ff0c77ac */ /* 0x000ea20008000800 */
[----:B------:R-:W-:Y:S02]  /*54a0*/  UIMAD.WIDE.U32 UR4, UR56, UR55, URZ ;  /* 0x00000037380472a5 */ /* 0x000fe4000f8e00ff */
[----:B------:R-:W-:Y:S02]  /*54b0*/  UIMAD.WIDE.U32 UR6, UR57, UR52, URZ ;  /* 0x00000034390672a5 */ /* 0x000fe4000f8e00ff */
[----:B------:R-:W-:Y:S02]  /*54c0*/  UISETP.NE.AND UP0, UPT, UR54, 0x1, UPT ;  /* 0x000000013600788c */ /* 0x000fe4000bf05270 */
[----:B------:R-:W-:Y:S02]  /*54d0*/  UIMAD.WIDE.U32 UR8, UR37, UR55, URZ ;  /* 0x00000037250872a5 */ /* 0x000fe4000f8e00ff */
[----:B------:R-:W-:Y:S02]  /*54e0*/  UIMAD.WIDE.U32 UR10, UR38, UR52, URZ ;  /* 0x00000034260a72a5 */ /* 0x000fe4000f8e00ff */
[----:B------:R-:W-:Y:S02]  /*54f0*/  UISETP.NE.AND UP1, UPT, UR43, 0x1, UPT ;  /* 0x000000012b00788c */ /* 0x000fe4000bf25270 */
[----:B------:R-:W-:Y:S01]  /*5500*/  UISETP.NE.AND UP2, UPT, UR42, 0x1, UPT ;  /* 0x000000012a00788c */ /* 0x000fe2000bf45270 */
[----:B------:R-:W-:Y:S02]  /*5510*/  UMOV UR4, UR5 ;  /* 0x0000000500047c82 */ /* 0x000fe40008000000 */
[----:B--2---:R-:W-:Y:S03]  /*5520*/  USHF.R.U32.HI UR5, URZ, UR12, UR4 ;  /* 0x0000000cff057299 */ /* 0x004fe60008011604 */
[----:B------:R-:W-:Y:S02]  /*5530*/  UMOV UR4, UR7 ;  /* 0x0000000700047c82 */ /* 0x000fe40008000000 */
[----:B------:R-:W-:Y:S02]  /*5540*/  USHF.R.U32.HI UR7, URZ, UR53, UR4 ;  /* 0x00000035ff077299 */ /* 0x000fe40008011604 */
[----:B------:R-:W-:Y:S02]  /*5550*/  USEL UR4, UR56, UR5, !UP0 ;  /* 0x0000000538047287 */ /* 0x000fe4000c000000 */
[----:B------:R-:W-:Y:S01]  /*5560*/  USEL UR7, UR57, UR7, !UP1 ;  /* 0x0000000739077287 */ /* 0x000fe2000c800000 */
[----:B------:R-:W-:Y:S01]  /*5570*/  UMOV UR5, UR9 ;  /* 0x0000000900057c82 */ /* 0x000fe20008000000 */
[----:B------:R-:W-:Y:S02]  /*5580*/  UIMAD.WIDE.U32 UR8, UR4, UR40, URZ ;  /* 0x00000028040872a5 */ /* 0x000fe4000f8e00ff */
[----:B------:R-:W-:Y:S03]  /*5590*/  USHF.R.U32.HI UR6, URZ, UR12, UR5 ;  /* 0x0000000cff067299 */ /* 0x000fe60008011605 */
[----:B------:R-:W-:Y:S01]  /*55a0*/  UMOV UR5, UR11 ;  /* 0x0000000b00057c82 */ /* 0x000fe20008000000 */
[----:B------:R-:W-:Y:S02]  /*55b0*/  UIMAD.WIDE.U32 UR10, UR7, UR40, URZ ;  /* 0x00000028070a72a5 */ /* 0x000fe4000f8e00ff */
[----:B------:R-:W-:Y:S02]  /*55c0*/  USHF.R.U32.HI UR12, URZ, UR53, UR5 ;  /* 0x00000035ff0c7299 */ /* 0x000fe40008011605 */
[----:B------:R-:W-:Y:S01]  /*55d0*/  USEL UR6, UR37, UR6, !UP0 ;  /* 0x0000000625067287 */ /* 0x000fe2000c000000 */
[----:B------:R-:W-:Y:S02]  /*55e0*/  UMOV UR5, UR9 ;  /* 0x0000000900057c82 */ /* 0x000fe40008000000 */
[----:B------:R-:W-:Y:S01]  /*55f0*/  UMOV UR10, UR11 ;  /* 0x0000000b000a7c82 */ /* 0x000fe20008000000 */
[----:B------:R-:W-:Y:S02]  /*5600*/  @UP2 USHF.R.U32.HI UR4, URZ, UR41, UR5 ;  /* 0x00000029ff042299 */ /* 0x000fe40008011605 */
[----:B------:R-:W-:Y:S02]  /*5610*/  @UP2 USHF.R.U32.HI UR7, URZ, UR41, UR10 ;  /* 0x00000029ff072299 */ /* 0x000fe4000801160a */
[----:B------:R-:W-:Y:S02]  /*5620*/  UIMAD UR4, UR42, UR4, URZ ;  /* 0x000000042a0472a4 */ /* 0x000fe4000f8e02ff */
        /* <DEDUP_REMOVED lines=8> */
[----:B------:R-:W-:Y:S02]  /*56b0*/  USEL UR11, UR6, UR4, !UP2 ;  /* 0x00000004060b7287 */ /* 0x000fe4000d000000 */
[----:B------:R-:W-:Y:S02]  /*56c0*/  UIADD3 UR8, UPT, UPT, -UR5, URZ, URZ ;  /* 0x000000ff05087290 */ /* 0x000fe4000fffe1ff */
[----:B------:R-:W-:Y:S01]  /*56d0*/  UIADD3 UR10, UPT, UPT, -UR11, URZ, URZ ;  /* 0x000000ff0b0a7290 */ /* 0x000fe2000fffe1ff */
[----:B------:R-:W-:Y:S01]  /*56e0*/  @!UP0 UMOV UR4, UR9 ;  /* 0x0000000900048c82 */ /* 0x000fe20008000000 */
[----:B------:R-:W-:Y:S02]  /*56f0*/  UIADD3 UR9, UPT, UPT, -UR6, URZ, URZ ;  /* 0x000000ff06097290 */ /* 0x000fe4000fffe1ff */
[----:B------:R-:W-:Y:S02]  /*5700*/  @!UP0 USHF.R.U32.HI UR4, URZ, UR41, UR4 ;  /* 0x00000029ff048299 */ /* 0x000fe40008011604 */
[----:B------:R-:W-:Y:S02]  /*5710*/  UIMAD UR10, UR42, UR10, UR6 ;  /* 0x0000000a2a0a72a4 */ /* 0x000fe4000f8e0206 */
[----:B------:R-:W-:Y:S04]  /*5720*/  @!UP0 USEL UR4, UR5, UR4, !UP2 ;  /* 0x0000000405048287 */ /* 0x000fe8000d000000 */
[----:B------:R-:W-:Y:S02]  /*5730*/  @!UP0 UIMAD UR10, UR7, UR10, UR4 ;  /* 0x0000000a070a82a4 */ /* 0x000fe4000f8e0204 */
[----:B------:R-:W-:Y:S02]  /*5740*/  @!UP0 UIADD3 UR11, UPT, UPT, UR11, -UR4, URZ ;  /* 0x800000040b0b8290 */ /* 0x000fe4000fffe0ff */
[----:B------:R-:W-:Y:S02]  /*5750*/  UIMAD UR7, UR43, UR8, UR38 ;  /* 0x000000082b0772a4 */ /* 0x000fe4000f8e0226 */
[----:B------:R-:W-:Y:S02]  /*5760*/  @!UP0 UIMAD UR6, UR11, UR42, UR5 ;  /* 0x0000002a0b0682a4 */ /* 0x000fe4000f8e0205 */
[----:B------:R-:W-:Y:S01]  /*5770*/  UIMAD UR4, UR54, UR9, UR37 ;  /* 0x00000009360472a4 */ /* 0x000fe2000f8e0225 */
[----:B------:R-:W-:Y:S02]  /*5780*/  @!UP0 UMOV UR5, UR10 ;  /* 0x0000000a00058c82 */ /* 0x000fe40008000000 */
[----:B------:R-:W-:Y:S02]  /*5790*/  UIMAD UR38, UR5, UR43, UR7 ;  /* 0x0000002b052672a4 */ /* 0x000fe4000f8e0207 */
[----:B------:R-:W-:Y:S11]  /*57a0*/  UIMAD UR37, UR6, UR54, UR4 ;  /* 0x00000036062572a4 */ /* 0x000ff6000f8e0204 */
[----:B------:R-:W-:Y:S01]  /*57b0*/  @!UPT UIADD3 URZ, UPT, UPT, URZ, URZ, URZ ;  /* 0x000000fffffff290 */ /* 0x000fe2000fffe0ff */
.L_x_91:
[----:B------:R-:W-:Y:S01]  /*57c0*/  UISETP.NE.AND UP0, UPT, UR39, 0x1, UPT ;  /* 0x000000012700788c */ /* 0x000fe2000bf05270 */
[----:B------:R-:W-:Y:S01]  /*57d0*/  IADD3 R89, PT, PT, R89, 0x1, RZ ;  /* 0x0000000159597810 */ /* 0x000fe20007ffe0ff */
[----:B------:R-:W-:Y:S02]  /*57e0*/  UIADD3 UR11, UPT, UPT, UR44, 0x200, URZ ;  /* 0x000002002c0b7890 */ /* 0x000fe4000fffe0ff */
[----:B------:R-:W-:Y:S02]  /*57f0*/  USHF.L.U32 UR50, UR16, 0x6, URZ ;  /* 0x0000000610327899 */ /* 0x000fe400080006ff */
[----:B------:R-:W-:Y:S05]  /*5800*/  USHF.L.U32 UR49, UR20, 0x8, URZ ;  /* 0x0000000814317899 */ /* 0x000fea00080006ff */
[----:B------:R-:W2:Y:S01]  /*5810*/  @!UP0 LDCU.128 UR12, c[0x0][0xb10] ;  /* 0x00016200ff0c87ac */ /* 0x000ea20008000c00 */
[----:B------:R-:W3:Y:S01]  /*5820*/  @!UP0 LDCU UR5, c[0x0][0xb0c] ;  /* 0x00016180ff0587ac */ /* 0x000ee20008000800 */
[----:B------:R-:W4:Y:S01]  /*5830*/  @!UP0 LDCU UR10, c[0x0][0xb20] ;  /* 0x00016400ff0a87ac */ /* 0x000f220008000800 */
[----:B--2---:R-:W-:Y:S02]  /*5840*/  UIMAD.WIDE.U32 UR8, UR38, UR12, URZ ;  /* 0x0000000c260872a5 */ /* 0x004fe4000f8e00ff */
[----:B------:R-:W-:Y:S02]  /*5850*/  UIMAD.WIDE.U32 UR6, UR37, UR15, URZ ;  /* 0x0000000f250672a5 */ /* 0x000fe4000f8e00ff */
[----:B------:R-:W-:Y:S03]  /*5860*/  @!UP0 UISETP.NE.AND UP1, UPT, UR14, 0x1, UPT ;  /* 0x000000010e00888c */ /* 0x000fe6000bf25270 */
[----:B------:R-:W-:Y:S01]  /*5870*/  @!UP0 UMOV UR4, UR9 ;  /* 0x0000000900048c82 */ /* 0x000fe20008000000 */
[----:B---3--:R-:W-:Y:S02]  /*5880*/  @!UP0 UISETP.NE.AND UP2, UPT, UR5, 0x1, UPT ;  /* 0x000000010500888c */ /* 0x008fe4000bf45270 */
[----:B------:R-:W-:Y:S01]  /*5890*/  @!UP0 USHF.R.U32.HI UR4, URZ, UR13, UR4 ;  /* 0x0000000dff048299 */ /* 0x000fe20008011604 */
[----:B------:R-:W-:Y:S02]  /*58a0*/  @!UP0 UMOV UR6, UR7 ;  /* 0x0000000700068c82 */ /* 0x000fe40008000000 */
[----:B----4-:R-:W-:Y:S02]  /*58b0*/  @!UP0 USHF.R.U32.HI UR6, URZ, UR10, UR6 ;  /* 0x0000000aff068299 */ /* 0x010fe40008011606 */
[----:B------:R-:W-:Y:S02]  /*58c0*/  @!UP0 USEL UR7, UR38, UR4, !UP2 ;  /* 0x0000000426078287 */ /* 0x000fe4000d000000 */
[----:B------:R-:W-:Y:S04]  /*58d0*/  @!UP0 USEL UR6, UR37, UR6, !UP1 ;  /* 0x0000000625068287 */ /* 0x000fe8000c800000 */
[----:B------:R-:W-:Y:S02]  /*58e0*/  @!UP0 UIADD3 UR4, UPT, UPT, -UR7, UR6, URZ ;  /* 0x0000000607048290 */ /* 0x000fe4000fffe1ff */
[----:B------:R-:W-:Y:S02]  /*58f0*/  @!UP0 UIADD3 UR6, UPT, UPT, UR7, -UR6, URZ ;  /* 0x8000000607068290 */ /* 0x000fe4000fffe0ff */
[----:B------:R-:W-:Y:S02]  /*5900*/  @!UP0 UIMAD UR38, UR4, UR5, UR38 ;  /* 0x00000005042682a4 */ /* 0x000fe4000f8e0226 */
[----:B------:R-:W-:Y:S02]  /*5910*/  @!UP0 UIMAD UR37, UR6, UR14, UR37 ;  /* 0x0000000e062582a4 */ /* 0x000fe4000f8e0225 */
[----:B------:R-:W-:Y:S09]  /*5920*/  ULOP3.LUT UP0, URZ, UR11, 0x1b0, URZ, 0xc0, !UPT ;  /* 0x000001b00bff7892 */ /* 0x000ff2000f80c0ff */
[----:B------:R-:W-:Y:S05]  /*5930*/  BRA.U !UP0, `(.L_x_92) ;  /* 0x0000000108407547 */ /* 0x000fea000b800000 */
[----:B------:R-:W2:Y:S01]  /*5940*/  LDCU.64 UR8, c[0x4][0x88] ;  /* 0x01001100ff0877ac */ /* 0x000ea20008000a00 */
[----:B------:R-:W-:Y:S01]  /*5950*/  MOV R3, 0x0 ;  /* 0x0000000000037802 */ /* 0x000fe20000000f00 */
[----:B------:R-:W-:Y:S02]  /*5960*/  HFMA2 R12, -RZ, RZ, 0, 5.9604644775390625e-08 ;  /* 0x00000001ff0c7431 */ /* 0x000fe400000001ff */
[----:B------:R-:W-:Y:S02]  /*5970*/  IMAD.MOV.U32 R8, RZ, RZ, 0x70 ;  /* 0x00000070ff087424 */ /* 0x000fe400078e00ff */
[----:B------:R-:W-:Y:S01]  /*5980*/  IMAD.MOV.U32 R13, RZ, RZ, RZ ;  /* 0x000000ffff0d7224 */ /* 0x000fe200078e00ff */
[----:B------:R-:W3:Y:S01]  /*5990*/  LDCU.64 UR6, c[0x4][0x90] ;  /* 0x01001200ff0677ac */ /* 0x000ee20008000a00 */
[----:B------:R-:W4:Y:S01]  /*59a0*/  LDC.64 R2, c[0x4][R3] ;  /* 0x0100000003027b82 */ /* 0x000f220000000a00 */
[----:B------:R-:W1:Y:S01]  /*59b0*/  LDCU.64 UR4, c[0x4][0x8] ;  /* 0x01000100ff0477ac */ /* 0x000e620008000a00 */
[----:B--2---:R-:W-:Y:S01]  /*59c0*/  MOV R5, UR9 ;  /* 0x0000000900057c02 */ /* 0x004fe20008000f00 */
[----:B------:R-:W-:Y:S01]  /*59d0*/  IMAD.U32 R4, RZ, RZ, UR8 ;  /* 0x00000008ff047e24 */ /* 0x000fe2000f8e00ff */
[----:B---3--:R-:W-:Y:S01]  /*59e0*/  MOV R7, UR7 ;  /* 0x0000000700077c02 */ /* 0x008fe20008000f00 */
[----:B------:R-:W-:Y:S01]  /*59f0*/  IMAD.U32 R6, RZ, RZ, UR6 ;  /* 0x00000006ff067e24 */ /* 0x000fe2000f8e00ff */
[----:B-1----:R-:W-:Y:S01]  /*5a00*/  MOV R11, UR5 ;  /* 0x00000005000b7c02 */ /* 0x002fe20008000f00 */
[----:B------:R-:W-:Y:S02]  /*5a10*/  IMAD.U32 R10, RZ, RZ, UR4 ;  /* 0x00000004ff0a7e24 */ /* 0x000fe4000f8e00ff */
[----:B------:R-:W-:Y:S07]  /*5a20*/  LEPC R20, `(.L_x_92) ;  /* 0x000000001014794e */ /* 0x000fee0000000000 */
[----:B----45:R-:W-:Y:S05]  /*5a30*/  CALL.ABS.NOINC R2 ;  /* 0x0000000002007343 */ /* 0x030fea0003c00000 */
.L_x_92:
[----:B------:R-:W-:Y:S01]  /*5a40*/  LOP3.LUT P0, RZ, R96, 0x1b0, RZ, 0xc0, !PT ;  /* 0x000001b060ff7812 */ /* 0x000fe2000780c0ff */
[----:B------:R-:W-:Y:S11]  /*5a50*/  BSSY.RECONVERGENT B6, `(.L_x_93) ;  /* 0x0000013000067945 */ /* 0x000ff60003800200 */
[----:B------:R-:W-:Y:S01]  /*5a60*/  @!UPT UIADD3 URZ, UPT, UPT, URZ, URZ, URZ ;  /* 0x000000fffffff290 */ /* 0x000fe2000fffe0ff */
[----:B------:R-:W-:Y:S05]  /*5a70*/  @!P0 BRA `(.L_x_94) ;  /* 0x0000000000408947 */ /* 0x000fea0003800000 */
        /* <DEDUP_REMOVED lines=16> */
.L_x_94:
[----:B------:R-:W-:Y:S05]  /*5b80*/  BSYNC.RECONVERGENT B6 ;  /* 0x0000000000067941 */ /* 0x000fea0003800200 */
.L_x_93:
[----:B------:R-:W-:Y:S01]  /*5b90*/  R2UR UR4, R88 ;  /* 0x00000000580472ca */ /* 0x000fe200000e0000 */
[----:B------:R-:W-:Y:S01]  /*5ba0*/  UISETP.NE.U32.AND UP0, UPT, UR60, URZ, UPT ;  /* 0x000000ff3c00728c */ /* 0x000fe2000bf05070 */
[----:B------:R-:W-:Y:S02]  /*5bb0*/  ISETP.NE.U32.AND P4, PT, R82, RZ, PT ;  /* 0x000000ff5200720c */ /* 0x000fe40003f85070 */
[----:B------:R-:W-:Y:S01]  /*5bc0*/  ISETP.NE.U32.AND P2, PT, RZ, UR46, PT ;  /* 0x0000002eff007c0c */ /* 0x000fe2000bf45070 */
[----:B------:R-:W-:Y:S01]  /*5bd0*/  UISETP.NE.AND.EX UP1, UPT, UR61, URZ, UPT, UP0 ;  /* 0x000000ff3d00728c */ /* 0x000fe2000bf25300 */
[----:B------:R-:W-:Y:S01]  /*5be0*/  ISETP.NE.AND.EX P4, PT, R83, RZ, PT, P4 ;  /* 0x000000ff5300720c */ /* 0x000fe20003f85340 */
[----:B------:R-:W-:Y:S01]  /*5bf0*/  UPLOP3.LUT UP0, UPT, UPT, UPT, UPT, 0x40, 0x4 ;  /* 0x000000000004789c */ /* 0x000fe20003f0e870 */
[----:B------:R-:W-:Y:S05]  /*5c00*/  ISETP.NE.AND.EX P2, PT, RZ, UR47, PT, P2 ;  /* 0x0000002fff007c0c */ /* 0x000fea000bf45320 */
[----:B------:R-:W-:Y:S06]  /*5c10*/  UISETP.NE.AND UP2, UPT, UR4, URZ, UPT ;  /* 0x000000ff0400728c */ /* 0x000fec000bf45270 */
[----:B------:R-:W-:Y:S05]  /*5c20*/  PLOP3.LUT P1, PT, PT, PT, UP2, 0x80, 0x8 ;  /* 0x000000000008781c */ /* 0x000fea0003f2f028 */
[----:B------:R-:W-:Y:S06]  /*5c30*/  @UP2 UPLOP3.LUT UP0, UPT, UPT, UPT, UP1, 0x80, 0x8 ;  /* 0x000000000008289c */ /* 0x000fec0003f0f010 */
[----:B------:R-:W-:Y:S01]  /*5c40*/  PLOP3.LUT P0, PT, PT, PT, UP0, 0x80, 0x8 ;  /* 0x000000000008781c */ /* 0x000fe20003f0f008 */
[----:B------:R-:W-:Y:S01]  /*5c50*/  @!UPT UIADD3 URZ, UPT, UPT, URZ, URZ, URZ ;  /* 0x000000fffffff290 */ /* 0x000fe2000fffe0ff */
[----:B------:R-:W-:Y:S11]  /*5c60*/  BRA.U !UP1, `(.L_x_95) ;  /* 0x00000001093c7547 */ /* 0x000ff6000b800000 */
[----:B------:R-:W-:Y:S01]  /*5c70*/  UISETP.NE.U32.AND UP0, UPT, UR46, URZ, UPT ;  /* 0x000000ff2e00728c */ /* 0x000fe2000bf05070 */
[----:B-1----:R-:W-:Y:S01]  /*5c80*/  HFMA2 R0, -RZ, RZ, 0, 5.9604644775390625e-08 ;  /* 0x00000001ff007431 */ /* 0x002fe200000001ff */
[----:B------:R-:W1:Y:S01]  /*5c90*/  LDCU.64 UR8, c[0x0][0x358] ;  /* 0x00006b00ff0877ac */ /* 0x000e620008000a00 */
[----:B------:R-:W-:Y:S01]  /*5ca0*/  IMAD.MOV.U32 R85, RZ, RZ, 0x1 ;  /* 0x00000001ff557424 */ /* 0x000fe200078e00ff */
[----:B------:R-:W-:Y:S06]  /*5cb0*/  UISETP.NE.AND.EX UP0, UPT, UR47, URZ, UPT, UP0 ;  /* 0x000000ff2f00728c */ /* 0x000fec000bf05300 */
[----:B------:R-:W-:Y:S05]  /*5cc0*/  PLOP3.LUT P3, PT, PT, PT, UP0, 0x80, 0x8 ;  /* 0x000000000008781c */ /* 0x000fea0003f6f008 */
[----:B------:R-:W2:Y:S01]  /*5cd0*/  @UP0 LDCU.64 UR4, c[0x0][0x888] ;  /* 0x00011100ff0407ac */ /* 0x000ea20008000a00 */
[----:B------:R-:W-:Y:S07]  /*5ce0*/  @UP0 UIMAD UR6, UR36, UR60, URZ ;  /* 0x0000003c240602a4 */ /* 0x000fee000f8e02ff */
[----:B------:R-:W-:Y:S01]  /*5cf0*/  @!P3 PRMT R85, R0, 0x7610, R85 ;  /* 0x000076100055b816 */ /* 0x000fe20000000055 */
[----:B--2---:R-:W-:Y:S06]  /*5d00*/  @UP0 UIMAD.WIDE UR4, UR6, 0x4, UR4 ;  /* 0x00000004060408a5 */ /* 0x004fec000f8e0204 */
[----:B------:R-:W-:Y:S01]  /*5d10*/  IMAD.U32 R2, RZ, RZ, UR4 ;  /* 0x00000004ff027e24 */ /* 0x000fe2000f8e00ff */
[----:B------:R-:W-:Y:S04]  /*5d20*/  MOV R3, UR5 ;  /* 0x0000000500037c02 */ /* 0x000fe80008000f00 */
[----:B------:R-:W2:Y:S01]  /*5d30*/  @!UP0 LDCU UR4, c[0x0][0x880] ;  /* 0x00011000ff0487ac */ /* 0x000ea20008000800 */
[----:B-1---5:R3:W5:Y:S02]  /*5d40*/  @P3 LDG.E R41, desc[UR8][R2.64] ;  /* 0x0000000802293981 */ /* 0x022764000c1e1900 */
[----:B--23--:R-:W-:Y:S02]  /*5d50*/  @!P3 IMAD.U32 R41, RZ, RZ, UR4 ;  /* 0x00000004ff29be24 */ /* 0x00cfe4000f8e00ff */
.L_x_95:
[----:B------:R-:W-:Y:S05]  /*5d60*/  @!P4 BRA `(.L_x_96) ;  /* 0x000000000024c947 */ /* 0x000fea0003800000 */
[----:B------:R-:W-:Y:S01]  /*5d70*/  ISETP.NE.U32.AND P3, PT, R80, RZ, PT ;  /* 0x000000ff5000720c */ /* 0x000fe20003f65070 */
[----:B------:R-:W2:Y:S03]  /*5d80*/  LDCU.64 UR4, c[0x0][0x358] ;  /* 0x00006b00ff0477ac */ /* 0x000ea60008000a00 */
[----:B------:R-:W-:Y:S11]  /*5d90*/  ISETP.NE.AND.EX P3, PT, R81, RZ, PT, P3 ;  /* 0x000000ff5100720c */ /* 0x000ff60003f65330 */
[----:B------:R-:W-:Y:S02]  /*5da0*/  @!UPT UIADD3 URZ, UPT, UPT, URZ, URZ, URZ ;  /* 0x000000fffffff290 */ /* 0x000fe4000fffe0ff */
[----:B------:R-:W3:Y:S01]  /*5db0*/  @P3 LDC.64 R2, c[0x0][0x8a8] ;  /* 0x00022a00ff023b82 */ /* 0x000ee20000000a00 */
[----:B-1----:R-:W-:Y:S04]  /*5dc0*/  @P3 IMAD R0, R82, UR36, RZ ;  /* 0x0000002452003c24 */ /* 0x002fe8000f8e02ff */
[----:B---3--:R-:W-:Y:S05]  /*5dd0*/  @P3 IMAD.WIDE R2, R0, 0x4, R2 ;  /* 0x0000000400023825 */ /* 0x008fea00078e0202 */
[----:B--2--5:R2:W5:Y:S02]  /*5de0*/  @P3 LDG.E R38, desc[UR4][R2.64] ;  /* 0x0000000402263981 */ /* 0x024564000c1e1900 */
[----:B--2---:R-:W3:Y:S02]  /*5df0*/  @!P3 LDC R38, c[0x0][0x8a0] ;  /* 0x00022800ff26bb82 */ /* 0x004ee40000000800 */
.L_x_96:
[----:B-----5:R-:W-:Y:S01]  /*5e00*/  FSETP.NEU.AND P4, PT, R41, RZ, PT ;  /* 0x000000ff2900720b */ /* 0x020fe20003f8d000 */
[----:B------:R-:W-:Y:S01]  /*5e10*/  BSSY B1, `(.L_x_97) ;  /* 0x0000042000017945 */ /* 0x000fe20003800000 */
[----:B------:R-:W-:Y:S01]  /*5e20*/  SEL R6, RZ, 0xffffffff, P2 ;  /* 0xffffffffff067807 */ /* 0x000fe20001000000 */
[----:B------:R-:W-:Y:S01]  /*5e30*/  IMAD.MOV.U32 R100, RZ, RZ, 0x1 ;  /* 0x00000001ff647424 */ /* 0x000fe200078e00ff */
[----:B------:R-:W-:Y:S02]  /*5e40*/  LOP3.LUT P3, RZ, R85, 0xff, RZ, 0xc0, !PT ;  /* 0x000000ff55ff7812 */ /* 0x000fe4000786c0ff */
[----:B------:R-:W-:Y:S02]  /*5e50*/  CS2R R78, SRZ ;  /* 0x00000000004e7805 */ /* 0x000fe4000001ff00 */
[----:B------:R-:W-:Y:S02]  /*5e60*/  @P1 SEL R3, RZ, 0xffffffff, P4 ;  /* 0xffffffffff031807 */ /* 0x000fe40002000000 */
[----:B------:R-:W-:Y:S02]  /*5e70*/  CS2R R76, SRZ ;  /* 0x00000000004c7805 */ /* 0x000fe4000001ff00 */
[----:B------:R-:W-:Y:S02]  /*5e80*/  LEA R2, R93, UR44, 0x3 ;  /* 0x0000002c5d027c11 */ /* 0x000fe4000f8e18ff */
[----:B------:R-:W-:Y:S02]  /*5e90*/  CS2R R74, SRZ ;  /* 0x00000000004a7805 */ /* 0x000fe4000001ff00 */
[----:B------:R-:W-:Y:S02]  /*5ea0*/  @P0 SEL R3, R6, R3, !P3 ;  /* 0x0000000306030207 */ /* 0x000fe40005800000 */
[----:B------:R-:W-:Y:S02]  /*5eb0*/  CS2R R72, SRZ ;  /* 0x0000000000487805 */ /* 0x000fe4000001ff00 */
[----:B------:R-:W-:Y:S02]  /*5ec0*/  LEA R71, R36, UR44, 0x3 ;  /* 0x0000002c24477c11 */ /* 0x000fe4000f8e18ff */
[----:B------:R-:W-:Y:S02]  /*5ed0*/  @P1 LOP3.LUT R3, R3, 0x1, RZ, 0xc0, !PT ;  /* 0x0000000103031812 */ /* 0x000fe400078ec0ff */
[----:B------:R-:W-:Y:S02]  /*5ee0*/  SHF.L.U32 R4, R94, 0x1f, RZ ;  /* 0x0000001f5e047819 */ /* 0x000fe400000006ff */
[----:B------:R-:W-:Y:S02]  /*5ef0*/  ISETP.NE.U32.OR P6, PT, R3, 0x1, !P1 ;  /* 0x000000010300780c */ /* 0x000fe40004fc5470 */
[----:B------:R-:W-:Y:S02]  /*5f00*/  PLOP3.LUT P2, PT, PT, PT, UP1, 0x80, 0x8 ;  /* 0x000000000008781c */ /* 0x000fe40003f4f018 */
[----:B------:R-:W-:Y:S02]  /*5f10*/  LEA.HI R39, R36, R36, RZ, 0x1 ;  /* 0x0000002424277211 */ /* 0x000fe400078f08ff */
[----:B------:R-:W-:Y:S02]  /*5f20*/  SEL R3, RZ, 0xffffffff, P4 ;  /* 0xffffffffff037807 */ /* 0x000fe40002000000 */
[----:B------:R-:W-:Y:S01]  /*5f30*/  P2R R102, PR, RZ, 0x40 ;  /* 0x00000040ff667803 */ /* 0x000fe20000000000 */
[C---:B-1----:R-:W-:Y:S01]  /*5f40*/  IMAD.SHL.U32 R0, R39.reuse, 0x80, RZ ;  /* 0x0000008027007824 */ /* 0x042fe200078e00ff */
[----:B------:R-:W-:Y:S03]  /*5f50*/  LOP3.LUT R39, R39, 0xffe, RZ, 0xc0, !PT ;  /* 0x00000ffe27277812 */ /* 0x000fe600078ec0ff */
[----:B------:R-:W-:Y:S02]  /*5f60*/  @P6 SHF.L.U32 R5, R91, 0x1f, RZ ;  /* 0x0000001f5b056819 */ /* 0x000fe400000006ff */
[----:B------:R-:W-:Y:S01]  /*5f70*/  @P2 SEL R3, R6, R3, !P3 ;  /* 0x0000000306032207 */ /* 0x000fe20005800000 */
[----:B------:R-:W-:Y:S01]  /*5f80*/  IMAD.IADD R39, R36, 0x1, -R39 ;  /* 0x0000000124277824 */ /* 0x000fe200078e0a27 */
[----:B------:R-:W1:Y:S01]  /*5f90*/  @P6 SYNCS.PHASECHK.TRANS64.TRYWAIT P1, [R2+URZ+0x40], R5 ;  /* 0x00004005020065a7 */ /* 0x000e6200080211ff */
[----:B------:R-:W-:Y:S02]  /*5fa0*/  LOP3.LUT R0, R0, 0xffffff00, RZ, 0xc0, !PT ;  /* 0xffffff0000007812 */ /* 0x000fe400078ec0ff */
[----:B------:R-:W-:Y:S03]  /*5fb0*/  LOP3.LUT R3, R3, 0x1, RZ, 0xc0, !PT ;  /* 0x0000000103037812 */ /* 0x000fe600078ec0ff */
[----:B------:R-:W-:Y:S01]  /*5fc0*/  IMAD.IADD R0, R37, 0x1, R0 ;  /* 0x0000000125007824 */ /* 0x000fe200078e0200 */
[----:B------:R-:W-:Y:S03]  /*5fd0*/  ISETP.NE.U32.AND P5, PT, R3, 0x1, PT ;  /* 0x000000010300780c */ /* 0x000fe60003fa5070 */
[----:B------:R-:W-:Y:S01]  /*5fe0*/  IMAD R39, R39, 0x100000, R0 ;  /* 0x0010000027277824 */ /* 0x000fe200078e0200 */
[----:B------:R-:W-:Y:S01]  /*5ff0*/  P2R R101, PR, RZ, 0x20 ;  /* 0x00000020ff657803 */ /* 0x000fe20000000000 */
[----:B------:R2:W4:Y:S01]  /*6000*/  SYNCS.PHASECHK.TRANS64.TRYWAIT P0, [R71+URZ+0xb0], R4 ;  /* 0x0000b004470075a7 */ /* 0x00052200080011ff */
[----:B-1----:R-:W-:Y:S01]  /*6010*/  @P6 SEL R100, RZ, 0x1, !P1 ;  /* 0x00000001ff646807 */ /* 0x002fe20004800000 */
[----:B--2---:R-:W-:Y:S06]  /*6020*/  @!P6 BRA `(.L_x_98) ;  /* 0x000000000080e947 */ /* 0x004fec0003800000 */
[----:B------:R-:W-:Y:S01]  /*6030*/  @P5 IMAD R6, R93, 0x1000, R84 ;  /* 0x000010005d065824 */ /* 0x000fe200078e0254 */
[----:B------:R-:W1:Y:S01]  /*6040*/  S2R R0, SR_CgaCtaId ;  /* 0x0000000000007919 */ /* 0x000e620000008800 */
[----:B------:R-:W-:Y:S01]  /*6050*/  ISETP.NE.AND P1, PT, R100, RZ, PT ;  /* 0x000000ff6400720c */ /* 0x000fe20003f25270 */
[----:B------:R-:W-:Y:S01]  /*6060*/  BSSY B0, `(.L_x_99) ;  /* 0x000000b000007945 */ /* 0x000fe20003800000 */
[----:B------:R-:W-:Y:S01]  /*6070*/  @P5 VIADD R5, R6, UR44 ;  /* 0x0000002c06055c36 */ /* 0x000fe20008000000 */
[----:B------:R-:W-:Y:S02]  /*6080*/  CS2R R74, SRZ ;  /* 0x00000000004a7805 */ /* 0x000fe4000001ff00 */
[----:B------:R-:W-:Y:S02]  /*6090*/  CS2R R72, SRZ ;  /* 0x0000000000487805 */ /* 0x000fe4000001ff00 */
[----:B------:R-:W-:Y:S01]  /*60a0*/  CS2R R78, SRZ ;  /* 0x00000000004e7805 */ /* 0x000fe2000001ff00 */
[----:B------:R-:W-:Y:S01]  /*60b0*/  @P5 IMAD R5, R95, -0x10, R5 ;  /* 0xfffffff05f055824 */ /* 0x000fe200078e0205 */
[----:B------:R-:W-:Y:S04]  /*60c0*/  CS2R R76, SRZ ;  /* 0x00000000004c7805 */ /* 0x000fe8000001ff00 */
[----:B------:R-:W-:Y:S05]  /*60d0*/  @P1 BRA `(.L_x_100) ;  /* 0x00000000000c1947 */ /* 0x000fea0003800000 */
[----:B------:R-:W-:Y:S04]  /*60e0*/  SHF.L.U32 R3, R91, 0x1f, RZ ;  /* 0x0000001f5b037819 */ /* 0x000fe800000006ff */
[----:B------:R-:W2:Y:S02]  /*60f0*/  SYNCS.PHASECHK.TRANS64.TRYWAIT P1, [R2+URZ+0x40], R3 ;  /* 0x00004003020075a7 */ /* 0x000ea400080211ff */
[----:B--2---:R-:W-:Y:S05]  /*6100*/  @!P1 BRA `(.L_x_101) ;  /* 0x0000004000089947 */ /* 0x004fea0003800000 */
.L_x_100:
[----:B------:R-:W-:Y:S05]  /*6110*/  BSYNC B0 ;  /* 0x0000000000007941 */ /* 0x000fea0003800000 */
.L_x_99:
[----:B------:R-:W-:Y:S01]  /*6120*/  ISETP.NE.AND P1, PT, R101, RZ, PT ;  /* 0x000000ff6500720c */ /* 0x000fe20003f25270 */
[----:B--2---:R-:W-:Y:S02]  /*6130*/  VIADD R3, R2, 0x60 ;  /* 0x0000006002037836 */ /* 0x004fe40000000000 */
[----:B------:R-:W-:Y:S03]  /*6140*/  VIADD R93, R93, 0x1 ;  /* 0x000000015d5d7836 */ /* 0x000fe60000000000 */
[----:B-1----:R-:W-:Y:S07]  /*6150*/  PRMT R0, R0, 0x654, R3 ;  /* 0x0000065400007816 */ /* 0x002fee0000000003 */
[----:B------:R1:W2:Y:S04]  /*6160*/  @P1 LDS.128 R72, [R6+UR44+0x200] ;  /* 0x0002002c06481984 */ /* 0x0002a80008000c00 */
[----:B------:R1:W1:Y:S01]  /*6170*/  @P1 LDS.128 R76, [R5+0x210] ;  /* 0x00021000054c1984 */ /* 0x0002620000000c00 */
[C---:B------:R-:W-:Y:S01]  /*6180*/  ISETP.NE.AND P1, PT, R93.reuse, 0x4, PT ;  /* 0x000000045d00780c */ /* 0x040fe20003f25270 */
[----:B------:R-:W-:Y:S01]  /*6190*/  @!PT LDS RZ, [RZ] ;  /* 0x00000000fffff984 */ /* 0x000fe20000000800 */
[----:B------:R-:W-:Y:S01]  /*61a0*/  @!PT LDS RZ, [RZ] ;  /* 0x00000000fffff984 */ /* 0x000fe20000000800 */
[----:B------:R-:W-:Y:S01]  /*61b0*/  @!PT LDS RZ, [RZ] ;  /* 0x00000000fffff984 */ /* 0x000fe20000000800 */
[----:B------:R-:W-:Y:S01]  /*61c0*/  @!PT LDS RZ, [RZ] ;  /* 0x00000000fffff984 */ /* 0x000fe20000000800 */
[----:B------:R5:W-:Y:S06]  /*61d0*/  MEMBAR.ALL.CTA ;  /* 0x0000000000007992 */ /* 0x000bec0000008000 */
[----:B-----5:R-:W5:Y:S01]  /*61e0*/  FENCE.VIEW.ASYNC.S ;  /* 0x00000000000073c6 */ /* 0x020f620000000000 */
[----:B------:R-:W-:Y:S01]  /*61f0*/  SEL R93, R93, RZ, P1 ;  /* 0x000000ff5d5d7207 */ /* 0x000fe20000800000 */
[----:B-----5:R5:W-:Y:S02]  /*6200*/  SYNCS.ARRIVE.TRANS64.RED.A1T0 RZ, [R0+URZ], RZ ;  /* 0x000000ff00ff79a7 */ /* 0x020be400081004ff */
[----:B-----5:R-:W-:Y:S04]  /*6210*/  SEL R0, RZ, 0x1, P1 ;  /* 0x00000001ff007807 */ /* 0x020fe80000800000 */
[----:B--2---:R-:W-:Y:S02]  /*6220*/  LOP3.LUT R91, R91, R0, RZ, 0x3c, !PT ;  /* 0x000000005b5b7212 */ /* 0x004fe400078e3cff */
.L_x_98:
[----:B------:R-:W-:Y:S05]  /*6230*/  BSYNC B1 ;  /* 0x0000000000017941 */ /* 0x000fea0003800000 */
.L_x_97:
[----:B------:R-:W-:Y:S04]  /*6240*/  SHF.R.U32.HI R3, RZ, 0x15, R39 ;  /* 0x00000015ff037819 */ /* 0x000fe80000011627 */
[----:B------:R-:W-:Y:S01]  /*6250*/  LOP3.LUT P1, RZ, R3, 0x3, R86, 0x48, !PT ;  /* 0x0000000303ff7812 */ /* 0x000fe20007824856 */
[----:B------:R-:W-:Y:S01]  /*6260*/  @!UPT UIADD3 URZ, UPT, UPT, URZ, URZ, URZ ;  /* 0x000000fffffff290 */ /* 0x000fe2000fffe0ff */
[----:B----4-:R-:W-:Y:S11]  /*6270*/  @P0 BRA `(.L_x_102) ;  /* 0x0000000000080947 */ /* 0x010ff60003800000 */
[----:B------:R-:W2:Y:S02]  /*6280*/  SYNCS.PHASECHK.TRANS64.TRYWAIT P0, [R71+URZ+0xb0], R4 ;  /* 0x0000b004470075a7 */ /* 0x000ea400080011ff */
[----:B--2---:R-:W-:Y:S05]  /*6290*/  @!P0 BRA `(.L_x_103) ;  /* 0x0000003c00b88947 */ /* 0x004fea0003800000 */
.L_x_102:
[----:B------:R-:W-:Y:S05]  /*62a0*/  @!P1 BRA `(.L_x_104) ;  /* 0x0000000000409947 */ /* 0x000fea0003800000 */
[----:B------:R-:W1:Y:S01]  /*62b0*/  LDCU.64 UR8, c[0x4][0x78] ;  /* 0x01000f00ff0877ac */ /* 0x000e620008000a00 */
[----:B------:R-:W-:Y:S01]  /*62c0*/  MOV R3, 0x0 ;  /* 0x0000000000037802 */ /* 0x000fe20000000f00 */
[----:B------:R-:W-:Y:S02]  /*62d0*/  HFMA2 R12, -RZ, RZ, 0, 5.9604644775390625e-08 ;  /* 0x00000001ff0c7431 */ /* 0x000fe400000001ff */
[----:B------:R-:W-:Y:S02]  /*62e0*/  IMAD.MOV.U32 R8, RZ, RZ, 0x192 ;  /* 0x00000192ff087424 */ /* 0x000fe400078e00ff */
[----:B------:R-:W-:Y:S01]  /*62f0*/  IMAD.MOV.U32 R13, RZ, RZ, RZ ;  /* 0x000000ffff0d7224 */ /* 0x000fe200078e00ff */
[----:B------:R-:W4:Y:S01]  /*6300*/  LDCU.64 UR6, c[0x4][0x80] ;  /* 0x01001000ff0677ac */ /* 0x000f220008000a00 */
[----:B------:R-:W3:Y:S01]  /*6310*/  LDC.64 R2, c[0x4][R3] ;  /* 0x0100000003027b82 */ /* 0x000ee20000000a00 */
[----:B------:R-:W5:Y:S01]  /*6320*/  LDCU.64 UR4, c[0x4][0x18] ;  /* 0x01000300ff0477ac */ /* 0x000f620008000a00 */
[----:B-1----:R-:W-:Y:S01]  /*6330*/  MOV R5, UR9 ;  /* 0x0000000900057c02 */ /* 0x002fe20008000f00 */
[----:B--2---:R-:W-:Y:S01]  /*6340*/  IMAD.U32 R4, RZ, RZ, UR8 ;  /* 0x00000008ff047e24 */ /* 0x004fe2000f8e00ff */
[----:B----4-:R-:W-:Y:S01]  /*6350*/  MOV R7, UR7 ;  /* 0x0000000700077c02 */ /* 0x010fe20008000f00 */
[----:B------:R-:W-:Y:S01]  /*6360*/  IMAD.U32 R6, RZ, RZ, UR6 ;  /* 0x00000006ff067e24 */ /* 0x000fe2000f8e00ff */
[----:B-----5:R-:W-:Y:S01]  /*6370*/  MOV R11, UR5 ;  /* 0x00000005000b7c02 */ /* 0x020fe20008000f00 */
[----:B------:R-:W-:Y:S02]  /*6380*/  IMAD.U32 R10, RZ, RZ, UR4 ;  /* 0x00000004ff0a7e24 */ /* 0x000fe4000f8e00ff */
[----:B------:R-:W-:Y:S07]  /*6390*/  LEPC R20, `(.L_x_104) ;  /* 0x000000001014794e */ /* 0x000fee0000000000 */
[----:B---3--:R-:W-:Y:S05]  /*63a0*/  CALL.ABS.NOINC R2 ;  /* 0x0000000002007343 */ /* 0x008fea0003c00000 */
.L_x_104:
[-C--:B------:R-:W-:Y:S01]  /*63b0*/  F2FP.F16.E5M2.UNPACK_B R42, R72.reuse ;  /* 0x00000048ff2a723e */ /* 0x080fe200020004ff */
[----:B------:R-:W-:Y:S05]  /*63c0*/  WARPSYNC.ALL ;  /* 0x0000000000007948 */ /* 0x000fea0003800000 */
[----:B------:R-:W-:Y:S01]  /*63d0*/  R2UR UR4, R39 ;  /* 0x00000000270472ca */ /* 0x000fe200000e0000 */
[--C-:B------:R-:W-:Y:S01]  /*63e0*/  HADD2.F32 R40, -RZ, R42.reuse.H0_H0 ;  /* 0x2000002aff287230 */ /* 0x100fe20000004100 */
[----:B------:R-:W-:Y:S01]  /*63f0*/  F2FP.F16.E5M2.UNPACK_B R43, R72.H1 ;  /* 0x00000048ff2b723e */ /* 0x000fe200030004ff */
[----:B------:R-:W-:Y:S01]  /*6400*/  HADD2.F32 R42, -RZ, R42.H1_H1 ;  /* 0x3000002aff2a7230 */ /* 0x000fe20000004100 */
[-C--:B------:R-:W-:Y:S01]  /*6410*/  F2FP.F16.E5M2.UNPACK_B R45, R73.reuse ;  /* 0x00000049ff2d723e */ /* 0x080fe200020004ff */
[----:B------:R-:W-:Y:S01]  /*6420*/  BSSY.RECONVERGENT B0, `(.L_x_105) ;  /* 0x0000099000007945 */ /* 0x000fe20003800200 */
[----:B------:R-:W-:Y:S01]  /*6430*/  F2FP.F16.E5M2.UNPACK_B R47, R73.H1 ;  /* 0x00000049ff2f723e */ /* 0x000fe200030004ff */
[--C-:B------:R-:W-:Y:S01]  /*6440*/  HADD2.F32 R44, -RZ, R43.reuse.H0_H0 ;  /* 0x2000002bff2c7230 */ /* 0x100fe20000004100 */
[-C--:B------:R-:W-:Y:S01]  /*6450*/  F2FP.F16.E5M2.UNPACK_B R49, R74.reuse ;  /* 0x0000004aff31723e */ /* 0x080fe200020004ff */
[----:B------:R-:W-:Y:S01]  /*6460*/  HADD2.F32 R46, -RZ, R43.H1_H1 ;  /* 0x3000002bff2e7230 */ /* 0x000fe20000004100 */
[----:B------:R-:W-:Y:S01]  /*6470*/  F2FP.F16.E5M2.UNPACK_B R51, R74.H1 ;  /* 0x0000004aff33723e */ /* 0x000fe200030004ff */
[--C-:B------:R-:W-:Y:S01]  /*6480*/  HADD2.F32 R43, -RZ, R45.reuse.H0_H0 ;  /* 0x2000002dff2b7230 */ /* 0x100fe20000004100 */
[-C--:B------:R-:W-:Y:S01]  /*6490*/  F2FP.F16.E5M2.UNPACK_B R53, R75.reuse ;  /* 0x0000004bff35723e */ /* 0x080fe200020004ff */
[----:B-12---:R-:W-:Y:S01]  /*64a0*/  LDTM.16dp32bit_t0_t15.x32 R4, tmem[UR4] ;  /* 0x00000004000479ee */ /* 0x006fe20008a80000 */
[----:B------:R-:W3:Y:S01]  /*64b0*/  LDTM.16dp32bit_t16_t31.x32 R4, tmem[UR4+0x20] ;  /* 0x00002004000479ee */ /* 0x000ee20008aa0000 */
[----:B------:R-:W-:Y:S01]  /*64c0*/  IADD3 R112, PT, PT, R84, UR44, RZ ;  /* 0x0000002c54707c10 */ /* 0x000fe2000fffe0ff */
[----:B------:R-:W-:Y:S01]  /*64d0*/  HADD2.F32 R48, -RZ, R45.H1_H1 ;  /* 0x3000002dff307230 */ /* 0x000fe20000004100 */
[----:B------:R-:W-:Y:S01]  /*64e0*/  SHF.L.U32 R103, R90, 0x4, RZ ;  /* 0x000000045a677819 */ /* 0x000fe200000006ff */
[----:B------:R-:W-:Y:S01]  /*64f0*/  HADD2.F32 R52, -RZ, R49.H1_H1 ;  /* 0x30000031ff347230 */ /* 0x000fe20000004100 */
[----:B------:R-:W-:Y:S01]  /*6500*/  F2FP.F16.E5M2.UNPACK_B R55, R75.H1 ;  /* 0x0000004bff37723e */ /* 0x000fe200030004ff */
[----:B------:R-:W-:Y:S01]  /*6510*/  HADD2.F32 R56, -RZ, R53.H1_H1 ;  /* 0x30000035ff387230 */ /* 0x000fe20000004100 */
[-C--:B------:R-:W-:Y:S01]  /*6520*/  F2FP.F16.E5M2.UNPACK_B R57, R76.reuse ;  /* 0x0000004cff39723e */ /* 0x080fe200020004ff */
[--C-:B------:R-:W-:Y:S01]  /*6530*/  HADD2.F32 R45, -RZ, R47.reuse.H0_H0 ;  /* 0x2000002fff2d7230 */ /* 0x100fe20000004100 */
[----:B------:R-:W-:Y:S01]  /*6540*/  F2FP.F16.E5M2.UNPACK_B R59, R76.H1 ;  /* 0x0000004cff3b723e */ /* 0x000fe200030004ff */
[----:B------:R-:W-:Y:S01]  /*6550*/  HADD2.F32 R50, -RZ, R47.H1_H1 ;  /* 0x3000002fff327230 */ /* 0x000fe20000004100 */
[-C--:B------:R-:W-:Y:S01]  /*6560*/  F2FP.F16.E5M2.UNPACK_B R61, R77.reuse ;  /* 0x0000004dff3d723e */ /* 0x080fe200020004ff */
[----:B------:R-:W-:Y:S01]  /*6570*/  HADD2.F32 R47, -RZ, R49.H0_H0 ;  /* 0x20000031ff2f7230 */ /* 0x000fe20000004100 */
[----:B------:R-:W-:Y:S01]  /*6580*/  F2FP.F16.E5M2.UNPACK_B R63, R77.H1 ;  /* 0x0000004dff3f723e */ /* 0x000fe200030004ff */
[----:B------:R-:W-:Y:S01]  /*6590*/  HADD2.F32 R60, -RZ, R57.H1_H1 ;  /* 0x30000039ff3c7230 */ /* 0x000fe20000004100 */
[-C--:B------:R-:W-:Y:S01]  /*65a0*/  F2FP.F16.E5M2.UNPACK_B R65, R78.reuse ;  /* 0x0000004eff41723e */ /* 0x080fe200020004ff */
[----:B------:R-:W-:Y:S01]  /*65b0*/  HADD2.F32 R64, -RZ, R61.H1_H1 ;  /* 0x3000003dff407230 */ /* 0x000fe20000004100 */
[----:B------:R-:W-:Y:S01]  /*65c0*/  F2FP.F16.E5M2.UNPACK_B R67, R78.H1 ;  /* 0x0000004eff43723e */ /* 0x000fe200030004ff */
[----:B------:R-:W-:Y:S01]  /*65d0*/  HADD2.F32 R49, -RZ, R51.H0_H0 ;  /* 0x20000033ff317230 */ /* 0x000fe20000004100 */
[----:B------:R-:W-:Y:S01]  /*65e0*/  ISETP.NE.AND P0, PT, R97, RZ, PT ;  /* 0x000000ff6100720c */ /* 0x000fe20003f05270 */
[----:B------:R-:W-:Y:S01]  /*65f0*/  HADD2.F32 R68, -RZ, R65.H1_H1 ;  /* 0x30000041ff447230 */ /* 0x000fe20000004100 */
[----:B------:R-:W-:Y:S01]  /*6600*/  ISETP.NE.AND P6, PT, R102, RZ, PT ;  /* 0x000000ff6600720c */ /* 0x000fe20003fc5270 */
[----:B------:R-:W-:Y:S02]  /*6610*/  HADD2.F32 R54, -RZ, R51.H1_H1 ;  /* 0x30000033ff367230 */ /* 0x000fe40000004100 */
[C---:B---3--:R-:W-:Y:S01]  /*6620*/  FMUL R0, R38.reuse, R4 ;  /* 0x0000000426007220 */ /* 0x048fe20000400000 */
[C---:B------:R-:W-:Y:S01]  /*6630*/  FMUL R2, R38.reuse, R5 ;  /* 0x0000000526027220 */ /* 0x040fe20000400000 */
[C---:B------:R-:W-:Y:S01]  /*6640*/  FMUL R4, R38.reuse, R8 ;  /* 0x0000000826047220 */ /* 0x040fe20000400000 */
[C---:B------:R-:W-:Y:S01]  /*6650*/  FMUL R5, R38.reuse, R9 ;  /* 0x0000000926057220 */ /* 0x040fe20000400000 */
[C---:B------:R-:W-:Y:S01]  /*6660*/  FFMA R0, R41.reuse, R40, R0 ;  /* 0x0000002829007223 */ /* 0x040fe20000000000 */
[C---:B------:R-:W-:Y:S01]  /*6670*/  FFMA R2, R41.reuse, R42, R2 ;  /* 0x0000002a29027223 */ /* 0x040fe20000000002 */
[C---:B------:R-:W-:Y:S01]  /*6680*/  FMUL R8, R38.reuse, R12 ;  /* 0x0000000c26087220 */ /* 0x040fe20000400000 */
[C---:B------:R-:W-:Y:S01]  /*6690*/  FMUL R9, R38.reuse, R13 ;  /* 0x0000000d26097220 */ /* 0x040fe20000400000 */
[----:B------:R-:W-:Y:S02]  /*66a0*/  HADD2.F32 R51, -RZ, R53.H0_H0 ;  /* 0x20000035ff337230 */ /* 0x000fe40000004100 */
[C---:B------:R-:W-:Y:S01]  /*66b0*/  FMUL R12, R38.reuse, R16 ;  /* 0x00000010260c7220 */ /* 0x040fe20000400000 */
        /* <DEDUP_REMOVED lines=13> */
[C---:B------:R-:W-:Y:S01]  /*6790*/  FFMA R3, R41.reuse, R44, R3 ;  /* 0x0000002c29037223 */ /* 0x040fe20000000003 */
[----:B------:R-:W-:Y:S01]  /*67a0*/  F2FP.F16.E5M2.UNPACK_B R40, R79 ;  /* 0x0000004fff28723e */ /* 0x000fe200020004ff */
[C---:B------:R-:W-:Y:S01]  /*67b0*/  FFMA R7, R41.reuse, R46, R7 ;  /* 0x0000002e29077223 */ /* 0x040fe20000000007 */
[C---:B------:R-:W-:Y:S01]  /*67c0*/  FFMA R4, R41.reuse, R43, R4 ;  /* 0x0000002b29047223 */ /* 0x040fe20000000004 */
[----:B------:R-:W-:Y:S01]  /*67d0*/  F2FP.F16.E5M2.UNPACK_B R42, R79.H1 ;  /* 0x0000004fff2a723e */ /* 0x000fe200030004ff */
[C---:B------:R-:W-:Y:S01]  /*67e0*/  FFMA R5, R41.reuse, R48, R5 ;  /* 0x0000003029057223 */ /* 0x040fe20000000005 */
[----:B------:R-:W-:Y:S01]  /*67f0*/  FFMA R6, R41, R45, R6 ;  /* 0x0000002d29067223 */ /* 0x000fe20000000006 */
[----:B------:R-:W-:Y:S01]  /*6800*/  F2FP.SATFINITE.E5M2.F32.PACK_AB_MERGE_C R99, R7, R3, RZ ;  /* 0x000000030763723e */ /* 0x000fe200048060ff */
[C---:B------:R-:W-:Y:S01]  /*6810*/  FFMA R11, R41.reuse, R50, R11 ;  /* 0x00000032290b7223 */ /* 0x040fe2000000000b */
[C---:B------:R-:W-:Y:S01]  /*6820*/  FFMA R8, R41.reuse, R47, R8 ;  /* 0x0000002f29087223 */ /* 0x040fe20000000008 */
[----:B------:R-:W-:Y:S01]  /*6830*/  FMUL R10, R38, R14 ;  /* 0x0000000e260a7220 */ /* 0x000fe20000400000 */
[----:B------:R-:W-:Y:S01]  /*6840*/  F2FP.SATFINITE.E5M2.F32.PACK_AB_MERGE_C R104, R2, R0, R99 ;  /* 0x000000000268723e */ /* 0x000fe20004806063 */
[----:B------:R-:W-:Y:S01]  /*6850*/  FFMA R9, R41, R52, R9 ;  /* 0x0000003429097223 */ /* 0x000fe20000000009 */
[----:B------:R-:W-:Y:S01]  /*6860*/  F2FP.SATFINITE.E5M2.F32.PACK_AB_MERGE_C R105, R11, R6, RZ ;  /* 0x000000060b69723e */ /* 0x000fe200048060ff */
[----:B------:R-:W-:Y:S01]  /*6870*/  FFMA R10, R41, R49, R10 ;  /* 0x00000031290a7223 */ /* 0x000fe2000000000a */
[----:B------:R-:W-:Y:S01]  /*6880*/  IADD3 R99, PT, PT, R112, R103, RZ ;  /* 0x0000006770637210 */ /* 0x000fe20007ffe0ff */
[C---:B------:R-:W-:Y:S01]  /*6890*/  FMUL R15, R38.reuse, R15 ;  /* 0x0000000f260f7220 */ /* 0x040fe20000400000 */
[--C-:B------:R-:W-:Y:S01]  /*68a0*/  HADD2.F32 R53, -RZ, R55.reuse.H0_H0 ;  /* 0x20000037ff357230 */ /* 0x100fe20000004100 */
[----:B------:R-:W-:Y:S01]  /*68b0*/  F2FP.SATFINITE.E5M2.F32.PACK_AB_MERGE_C R105, R5, R4, R105 ;  /* 0x000000040569723e */ /* 0x000fe20004806069 */
[----:B------:R-:W-:Y:S02]  /*68c0*/  HADD2.F32 R58, -RZ, R55.H1_H1 ;  /* 0x30000037ff3a7230 */ /* 0x000fe40000004100 */
[C---:B------:R-:W-:Y:S01]  /*68d0*/  FFMA R15, R41.reuse, R54, R15 ;  /* 0x00000036290f7223 */ /* 0x040fe2000000000f */
[C---:B------:R-:W-:Y:S01]  /*68e0*/  FFMA R12, R41.reuse, R51, R12 ;  /* 0x00000033290c7223 */ /* 0x040fe2000000000c */
[C---:B------:R-:W-:Y:S01]  /*68f0*/  FFMA R13, R41.reuse, R56, R13 ;  /* 0x00000038290d7223 */ /* 0x040fe2000000000d */
[----:B------:R-:W-:Y:S02]  /*6900*/  HADD2.F32 R55, -RZ, R57.H0_H0 ;  /* 0x20000039ff377230 */ /* 0x000fe40000004100 */
[C---:B------:R-:W-:Y:S01]  /*6910*/  FMUL R14, R38.reuse, R18 ;  /* 0x00000012260e7220 */ /* 0x040fe20000400000 */
[C---:B------:R-:W-:Y:S01]  /*6920*/  FMUL R19, R38.reuse, R19 ;  /* 0x0000001326137220 */ /* 0x040fe20000400000 */
[--C-:B------:R-:W-:Y:S02]  /*6930*/  HADD2.F32 R57, -RZ, R59.reuse.H0_H0 ;  /* 0x2000003bff397230 */ /* 0x100fe40000004100 */
[C---:B------:R-:W-:Y:S01]  /*6940*/  FMUL R18, R38.reuse, R22 ;  /* 0x0000001626127220 */ /* 0x040fe20000400000 */
[C---:B------:R-:W-:Y:S01]  /*6950*/  FFMA R14, R41.reuse, R53, R14 ;  /* 0x00000035290e7223 */ /* 0x040fe2000000000e */
[----:B------:R-:W-:Y:S02]  /*6960*/  HADD2.F32 R62, -RZ, R59.H1_H1 ;  /* 0x3000003bff3e7230 */ /* 0x000fe40000004100 */
[C---:B------:R-:W-:Y:S01]  /*6970*/  FFMA R19, R41.reuse, R58, R19 ;  /* 0x0000003a29137223 */ /* 0x040fe20000000013 */
[----:B------:R-:W-:Y:S02]  /*6980*/  HADD2.F32 R59, -RZ, R61.H0_H0 ;  /* 0x2000003dff3b7230 */ /* 0x000fe40000004100 */
[C---:B------:R-:W-:Y:S01]  /*6990*/  FMUL R23, R38.reuse, R23 ;  /* 0x0000001726177220 */ /* 0x040fe20000400000 */
[C---:B------:R-:W-:Y:S01]  /*69a0*/  FFMA R16, R41.reuse, R55, R16 ;  /* 0x0000003729107223 */ /* 0x040fe20000000010 */
[C---:B------:R-:W-:Y:S01]  /*69b0*/  FFMA R17, R41.reuse, R60, R17 ;  /* 0x0000003c29117223 */ /* 0x040fe20000000011 */
[--C-:B------:R-:W-:Y:S02]  /*69c0*/  HADD2.F32 R61, -RZ, R63.reuse.H0_H0 ;  /* 0x2000003fff3d7230 */ /* 0x100fe40000004100 */
[C---:B------:R-:W-:Y:S01]  /*69d0*/  FFMA R18, R41.reuse, R57, R18 ;  /* 0x0000003929127223 */ /* 0x040fe20000000012 */
[----:B------:R-:W-:Y:S02]  /*69e0*/  HADD2.F32 R66, -RZ, R63.H1_H1 ;  /* 0x3000003fff427230 */ /* 0x000fe40000004100 */
[C---:B------:R-:W-:Y:S01]  /*69f0*/  FMUL R22, R38.reuse, R26 ;  /* 0x0000001a26167220 */ /* 0x040fe20000400000 */
[----:B------:R-:W-:Y:S02]  /*6a00*/  HADD2.F32 R63, -RZ, R65.H0_H0 ;  /* 0x20000041ff3f7230 */ /* 0x000fe40000004100 */
[C---:B------:R-:W-:Y:S01]  /*6a10*/  FFMA R23, R41.reuse, R62, R23 ;  /* 0x0000003e29177223 */ /* 0x040fe20000000017 */
[C---:B------:R-:W-:Y:S01]  /*6a20*/  FMUL R27, R38.reuse, R27 ;  /* 0x0000001b261b7220 */ /* 0x040fe20000400000 */
[C---:B------:R-:W-:Y:S01]  /*6a30*/  FFMA R20, R41.reuse, R59, R20 ;  /* 0x0000003b29147223 */ /* 0x040fe20000000014 */
[C---:B------:R-:W-:Y:S01]  /*6a40*/  FFMA R21, R41.reuse, R64, R21 ;  /* 0x0000004029157223 */ /* 0x040fe20000000015 */
[--C-:B------:R-:W-:Y:S02]  /*6a50*/  HADD2.F32 R65, -RZ, R67.reuse.H0_H0 ;  /* 0x20000043ff417230 */ /* 0x100fe40000004100 */
[C---:B------:R-:W-:Y:S01]  /*6a60*/  FFMA R22, R41.reuse, R61, R22 ;  /* 0x0000003d29167223 */ /* 0x040fe20000000016 */
[----:B------:R-:W-:Y:S02]  /*6a70*/  HADD2.F32 R70, -RZ, R67.H1_H1 ;  /* 0x30000043ff467230 */ /* 0x000fe40000004100 */
[C---:B------:R-:W-:Y:S01]  /*6a80*/  FMUL R26, R38.reuse, R30 ;  /* 0x0000001e261a7220 */ /* 0x040fe20000400000 */
[--C-:B------:R-:W-:Y:S02]  /*6a90*/  HADD2.F32 R67, -RZ, R40.reuse.H0_H0 ;  /* 0x20000028ff437230 */ /* 0x100fe40000004100 */
[C---:B------:R-:W-:Y:S01]  /*6aa0*/  FFMA R27, R41.reuse, R66, R27 ;  /* 0x00000042291b7223 */ /* 0x040fe2000000001b */
[C---:B------:R-:W-:Y:S01]  /*6ab0*/  FMUL R31, R38.reuse, R31 ;  /* 0x0000001f261f7220 */ /* 0x040fe20000400000 */
[C---:B------:R-:W-:Y:S01]  /*6ac0*/  FFMA R24, R41.reuse, R63, R24 ;  /* 0x0000003f29187223 */ /* 0x040fe20000000018 */
[----:B------:R-:W-:Y:S02]  /*6ad0*/  HADD2.F32 R40, -RZ, R40.H1_H1 ;  /* 0x30000028ff287230 */ /* 0x000fe40000004100 */
[C---:B------:R-:W-:Y:S01]  /*6ae0*/  FFMA R25, R41.reuse, R68, R25 ;  /* 0x0000004429197223 */ /* 0x040fe20000000019 */
[--C-:B------:R-:W-:Y:S02]  /*6af0*/  HADD2.F32 R69, -RZ, R42.reuse.H0_H0 ;  /* 0x2000002aff457230 */ /* 0x100fe40000004100 */
[C---:B------:R-:W-:Y:S01]  /*6b00*/  FFMA R26, R41.reuse, R65, R26 ;  /* 0x00000041291a7223 */ /* 0x040fe2000000001a */
[----:B------:R-:W-:Y:S02]  /*6b10*/  HADD2.F32 R42, -RZ, R42.H1_H1 ;  /* 0x3000002aff2a7230 */ /* 0x000fe40000004100 */
[C---:B------:R-:W-:Y:S01]  /*6b20*/  FMUL R30, R38.reuse, R34 ;  /* 0x00000022261e7220 */ /* 0x040fe20000400000 */
[----:B------:R-:W-:Y:S01]  /*6b30*/  FFMA R31, R41, R70, R31 ;  /* 0x00000046291f7223 */ /* 0x000fe2000000001f */
[----:B------:R-:W-:Y:S01]  /*6b40*/  FMUL R35, R38, R35 ;  /* 0x0000002326237220 */ /* 0x000fe20000400000 */
[----:B------:R-:W-:Y:S01]  /*6b50*/  F2FP.SATFINITE.E5M2.F32.PACK_AB_MERGE_C R106, R15, R10, RZ ;  /* 0x0000000a0f6a723e */ /* 0x000fe200048060ff */
[----:B------:R-:W-:Y:S01]  /*6b60*/  FFMA R28, R41, R67, R28 ;  /* 0x00000043291c7223 */ /* 0x000fe2000000001c */
[----:B------:R-:W-:Y:S01]  /*6b70*/  F2FP.SATFINITE.E5M2.F32.PACK_AB_MERGE_C R107, R19, R14, RZ ;  /* 0x0000000e136b723e */ /* 0x000fe200048060ff */
[C---:B------:R-:W-:Y:S01]  /*6b80*/  FFMA R29, R41.reuse, R40, R29 ;  /* 0x00000028291d7223 */ /* 0x040fe2000000001d */
[C---:B------:R-:W-:Y:S01]  /*6b90*/  FFMA R30, R41.reuse, R69, R30 ;  /* 0x00000045291e7223 */ /* 0x040fe2000000001e */
[----:B------:R-:W-:Y:S01]  /*6ba0*/  FFMA R35, R41, R42, R35 ;  /* 0x0000002a29237223 */ /* 0x000fe20000000023 */
[----:B------:R-:W-:Y:S02]  /*6bb0*/  F2FP.SATFINITE.E5M2.F32.PACK_AB_MERGE_C R106, R9, R8, R106 ;  /* 0x00000008096a723e */ /* 0x000fe4000480606a */
[----:B------:R-:W-:Y:S02]  /*6bc0*/  F2FP.SATFINITE.E5M2.F32.PACK_AB_MERGE_C R107, R13, R12, R107 ;  /* 0x0000000c0d6b723e */ /* 0x000fe4000480606b */
[----:B------:R-:W-:Y:S02]  /*6bd0*/  F2FP.SATFINITE.E5M2.F32.PACK_AB_MERGE_C R108, R23, R18, RZ ;  /* 0x00000012176c723e */ /* 0x000fe400048060ff */
[----:B------:R-:W-:Y:S01]  /*6be0*/  F2FP.SATFINITE.E5M2.F32.PACK_AB_MERGE_C R109, R27, R22, RZ ;  /* 0x000000161b6d723e */ /* 0x000fe200048060ff */
[----:B------:R1:W-:Y:S01]  /*6bf0*/  STS.128 [R84+UR44+0x4200], R104 ;  /* 0x0042006854007988 */ /* 0x0003e20008000c2c */
[----:B------:R-:W-:Y:S02]  /*6c00*/  F2FP.SATFINITE.E5M2.F32.PACK_AB_MERGE_C R113, R31, R26, RZ ;  /* 0x0000001a1f71723e */ /* 0x000fe400048060ff */
[----:B------:R-:W-:Y:S02]  /*6c10*/  F2FP.SATFINITE.E5M2.F32.PACK_AB_MERGE_C R114, R35, R30, RZ ;  /* 0x0000001e2372723e */ /* 0x000fe400048060ff */
[----:B------:R-:W-:Y:S02]  /*6c20*/  F2FP.SATFINITE.E5M2.F32.PACK_AB_MERGE_C R108, R17, R16, R108 ;  /* 0x00000010116c723e */ /* 0x000fe4000480606c */
[----:B------:R-:W-:Y:S02]  /*6c30*/  F2FP.SATFINITE.E5M2.F32.PACK_AB_MERGE_C R109, R21, R20, R109 ;  /* 0x00000014156d723e */ /* 0x000fe4000480606d */
[----:B------:R-:W-:Y:S02]  /*6c40*/  F2FP.SATFINITE.E5M2.F32.PACK_AB_MERGE_C R110, R25, R24, R113 ;  /* 0x00000018196e723e */ /* 0x000fe40004806071 */
[----:B------:R-:W-:Y:S02]  /*6c50*/  F2FP.SATFINITE.E5M2.F32.PACK_AB_MERGE_C R111, R29, R28, R114 ;  /* 0x0000001c1d6f723e */ /* 0x000fe40004806072 */
[----:B------:R-:W-:Y:S02]  /*6c60*/  LEA R112, R93, UR44, 0x3 ;  /* 0x0000002c5d707c11 */ /* 0x000fe4000f8e18ff */
[----:B------:R-:W-:Y:S01]  /*6c70*/  @P6 SHF.L.U32 R113, R91, 0x1f, RZ ;  /* 0x0000001f5b716819 */ /* 0x000fe200000006ff */
[----:B------:R1:W-:Y:S01]  /*6c80*/  STS.128 [R99+0x4210], R108 ;  /* 0x0042106c63007388 */ /* 0x0003e20000000c00 */
[----:B------:R-:W-:Y:S01]  /*6c90*/  @!PT LDS RZ, [RZ] ;  /* 0x00000000fffff984 */ /* 0x000fe20000000800 */
[----:B------:R-:W-:Y:S01]  /*6ca0*/  @!PT LDS RZ, [RZ] ;  /* 0x00000000fffff984 */ /* 0x000fe20000000800 */
[----:B------:R-:W-:Y:S01]  /*6cb0*/  @!PT LDS RZ, [RZ] ;  /* 0x00000000fffff984 */ /* 0x000fe20000000800 */
[----:B------:R-:W-:Y:S01]  /*6cc0*/  @!PT LDS RZ, [RZ] ;  /* 0x00000000fffff984 */ /* 0x000fe20000000800 */
[----:B------:R2:W-:Y:S07]  /*6cd0*/  MEMBAR.ALL.CTA ;  /* 0x0000000000007992 */ /* 0x0005ee0000008000 */
[----:B--2---:R-:W2:Y:S02]  /*6ce0*/  FENCE.VIEW.ASYNC.S ;  /* 0x00000000000073c6 */ /* 0x004ea40000000000 */
[----:B--2---:R-:W-:Y:S06]  /*6cf0*/  BAR.SYNC.DEFER_BLOCKING 0x1, 0x80 ;  /* 0x0042000000007b1d */ /* 0x004fec0000010000 */
[----:B------:R-:W-:Y:S05]  /*6d00*/  @P0 BRA `(.L_x_106) ;  /* 0x0000000000280947 */ /* 0x000fea0003800000 */
[----:B------:R-:W-:Y:S01]  /*6d10*/  UIADD3 UR4, UPT, UPT, UR44, 0x4200, URZ ;  /* 0x000042002c047890 */ /* 0x000fe2000fffe0ff */
[----:B------:R-:W-:Y:S05]  /*6d20*/  UMOV UR51, UR36 ;  /* 0x0000002400337c82 */ /* 0x000fea0008000000 */
[----:B------:R-:W-:Y:S01]  /*6d30*/  MOV R96, UR4 ;  /* 0x0000000400607c02 */ /* 0x000fe20008000f00 */
[----:B------:R-:W-:Y:S03]  /*6d40*/  UIADD3 UR4, UP0, UPT, UR62, 0x680, URZ ;  /* 0x000006803e047890 */ /* 0x000fe6000ff1e0ff */
[----:B------:R-:W-:Y:S01]  /*6d50*/  R2UR UR48, R96 ;  /* 0x00000000603072ca */ /* 0x000fe200000e0000 */
[----:B------:R-:W-:Y:S11]  /*6d60*/  UIADD3.X UR5, UPT, UPT, URZ, UR63, URZ, UP0, !UPT ;  /* 0x0000003fff057290 */ /* 0x000ff600087fe4ff */
[----:B------:R-:W-:Y:S01]  /*6d70*/  @!UPT UIADD3 URZ, UPT, UPT, URZ, URZ, URZ ;  /* 0x000000fffffff290 */ /* 0x000fe2000fffe0ff */
[----:B------:R2:W-:Y:S01]  /*6d80*/  UTMASTG.3D [UR48], [UR4] ;  /* 0x00000030040073b5 */ /* 0x0005e20008010000 */
[----:B------:R0:W-:Y:S01]  /*6d90*/  UTMACMDFLUSH ;  /* 0x00000000000079b7 */ /* 0x0001e20000000000 */
[----:B--2---:R-:W-:Y:S04]  /*6da0*/  DEPBAR.LE SB0, 0x1 ;  /* 0x000080400000791a */ /* 0x004fe80000000000 */
.L_x_106:
[----:B------:R-:W-:Y:S05]  /*6db0*/  BSYNC.RECONVERGENT B0 ;  /* 0x0000000000007941 */ /* 0x000fea0003800200 */
.L_x_105:
[----:B------:R-:W-:Y:S06]  /*6dc0*/  BAR.SYNC.DEFER_BLOCKING 0x1, 0x80 ;  /* 0x0042000000007b1d */ /* 0x000fec0000010000 */
[----:B------:R-:W2:Y:S01]  /*6dd0*/  @P6 SYNCS.PHASECHK.TRANS64.TRYWAIT P0, [R112+URZ+0x40], R113 ;  /* 0x00004071700065a7 */ /* 0x000ea200080011ff */
[----:B------:R-:W-:Y:S01]  /*6de0*/  BSSY B1, `(.L_x_107) ;  /* 0x0000020000017945 */ /* 0x000fe20003800000 */
[----:B--2---:R-:W-:Y:S03]  /*6df0*/  @P6 SEL R100, RZ, 0x1, !P0 ;  /* 0x00000001ff646807 */ /* 0x004fe60004000000 */
[----:B------:R-:W-:Y:S05]  /*6e00*/  @!P6 BRA `(.L_x_108) ;  /* 0x000000000074e947 */ /* 0x000fea0003800000 */
[----:B------:R-:W-:Y:S01]  /*6e10*/  ISETP.NE.AND P1, PT, R101, RZ, PT ;  /* 0x000000ff6500720c */ /* 0x000fe20003f25270 */
[----:B------:R-:W2:Y:S01]  /*6e20*/  S2R R0, SR_CgaCtaId ;  /* 0x0000000000007919 */ /* 0x000ea20000008800 */
[----:B------:R-:W-:Y:S01]  /*6e30*/  ISETP.NE.AND P0, PT, R100, RZ, PT ;  /* 0x000000ff6400720c */ /* 0x000fe20003f05270 */
[----:B------:R-:W-:Y:S10]  /*6e40*/  BSSY B0, `(.L_x_109) ;  /* 0x0000008000007945 */ /* 0x000ff40003800000 */
[----:B------:R-:W-:Y:S05]  /*6e50*/  @P1 IMAD R2, R93, 0x1000, R84 ;  /* 0x000010005d021824 */ /* 0x000fea00078e0254 */
[----:B------:R-:W-:Y:S05]  /*6e60*/  @P1 IADD3 R4, PT, PT, R2, UR44, RZ ;  /* 0x0000002c02041c10 */ /* 0x000fea000fffe0ff */
[----:B------:R-:W-:Y:S01]  /*6e70*/  @P1 IMAD.IADD R4, R4, 0x1, R103 ;  /* 0x0000000104041824 */ /* 0x000fe200078e0267 */
[----:B------:R-:W-:Y:S06]  /*6e80*/  @P0 BRA `(.L_x_110) ;  /* 0x00000000000c0947 */ /* 0x000fec0003800000 */
[----:B------:R-:W-:Y:S04]  /*6e90*/  SHF.L.U32 R3, R91, 0x1f, RZ ;  /* 0x0000001f5b037819 */ /* 0x000fe800000006ff */
[----:B------:R-:W3:Y:S02]  /*6ea0*/  SYNCS.PHASECHK.TRANS64.TRYWAIT P0, [R112+URZ+0x40], R3 ;  /* 0x00004003700075a7 */ /* 0x000ee400080011ff */
[----:B---3--:R-:W-:Y:S05]  /*6eb0*/  @!P0 BRA `(.L_x_111) ;  /* 0x0000003000c48947 */ /* 0x008fea0003800000 */
.L_x_110:
[----:B------:R-:W-:Y:S05]  /*6ec0*/  BSYNC B0 ;  /* 0x0000000000007941 */ /* 0x000fea0003800000 */
.L_x_109:
[----:B------:R-:W-:Y:S01]  /*6ed0*/  ISETP.NE.AND P0, PT, R101, RZ, PT ;  /* 0x000000ff6500720c */ /* 0x000fe20003f05270 */
[----:B---3--:R-:W-:Y:S02]  /*6ee0*/  VIADD R3, R112, 0x60 ;  /* 0x0000006070037836 */ /* 0x008fe40000000000 */
[----:B------:R-:W-:Y:S03]  /*6ef0*/  VIADD R93, R93, 0x1 ;  /* 0x000000015d5d7836 */ /* 0x000fe60000000000 */
[----:B--2---:R-:W-:Y:S07]  /*6f00*/  PRMT R0, R0, 0x654, R3 ;  /* 0x0000065400007816 */ /* 0x004fee0000000003 */
[----:B------:R2:W3:Y:S04]  /*6f10*/  @P0 LDS.128 R72, [R2+UR44+0x200] ;  /* 0x0002002c02480984 */ /* 0x0004e80008000c00 */
[----:B------:R2:W4:Y:S01]  /*6f20*/  @P0 LDS.128 R76, [R4+0x210] ;  /* 0x00021000044c0984 */ /* 0x0005220000000c00 */
        /* <DEDUP_REMOVED lines=10> */
[----:B--23--:R-:W-:Y:S02]  /*6fd0*/  LOP3.LUT R91, R91, R0, RZ, 0x3c, !PT ;  /* 0x000000005b5b7212 */ /* 0x00cfe400078e3cff */
.L_x_108:
[----:B------:R-:W-:Y:S05]  /*6fe0*/  BSYNC B1 ;  /* 0x0000000000017941 */ /* 0x000fea0003800000 */
.L_x_107:
[----:B------:R-:W-:Y:S05]  /*6ff0*/  VIADD R3, R39, 0x40 ;  /* 0x0000004027037836 */ /* 0x000fea0000000000 */
[----:B------:R-:W-:Y:S04]  /*7000*/  SHF.R.U32.HI R3, RZ, 0x15, R3 ;  /* 0x00000015ff037819 */ /* 0x000fe80000011603 */
[----:B------:R-:W-:Y:S11]  /*7010*/  LOP3.LUT P0, RZ, R3, 0x3, R86, 0x48, !PT ;  /* 0x0000000303ff7812 */ /* 0x000ff60007804856 */
[----:B------:R-:W-:Y:S02]  /*7020*/  @!UPT UIADD3 URZ, UPT, UPT, URZ, URZ, URZ ;  /* 0x000000fffffff290 */ /* 0x000fe4000fffe0ff */
[----:B------:R-:W-:Y:S05]  /*7030*/  @!P0 BRA `(.L_x_112) ;  /* 0x0000000000408947 */ /* 0x000fea0003800000 */
[----:B------:R-:W2:Y:S01]  /*7040*/  LDCU.64 UR8, c[0x4][0x78] ;  /* 0x01000f00ff0877ac */ /* 0x000ea20008000a00 */
[----:B------:R-:W-:Y:S01]  /*7050*/  MOV R3, 0x0 ;  /* 0x0000000000037802 */ /* 0x000fe20000000f00 */
[----:B------:R-:W-:Y:S02]  /*7060*/  HFMA2 R12, -RZ, RZ, 0, 5.9604644775390625e-08 ;  /* 0x00000001ff0c7431 */ /* 0x000fe400000001ff */
[----:B------:R-:W-:Y:S02]  /*7070*/  IMAD.MOV.U32 R8, RZ, RZ, 0x192 ;  /* 0x00000192ff087424 */ /* 0x000fe400078e00ff */
[----:B------:R-:W-:Y:S01]  /*7080*/  IMAD.MOV.U32 R13, RZ, RZ, RZ ;  /* 0x000000ffff0d7224 */ /* 0x000fe200078e00ff */
[----:B------:R-:W3:Y:S01]  /*7090*/  LDCU.64 UR6, c[0x4][0x80] ;  /* 0x01001000ff0677ac */ /* 0x000ee20008000a00 */
[----:B------:R-:W1:Y:S01]  /*70a0*/  LDC.64 R2, c[0x4][R3] ;  /* 0x0100000003027b82 */ /* 0x000e620000000a00 */
[----:B------:R-:W5:Y:S01]  /*70b0*/  LDCU.64 UR4, c[0x4][0x18] ;  /* 0x01000300ff0477ac */ /* 0x000f620008000a00 */
[----:B--2---:R-:W-:Y:S01]  /*70c0*/  MOV R5, UR9 ;  /* 0x0000000900057c02 */ /* 0x004fe20008000f00 */
[----:B------:R-:W-:Y:S01]  /*70d0*/  IMAD.U32 R4, RZ, RZ, UR8 ;  /* 0x00000008ff047e24 */ /* 0x000fe2000f8e00ff */
[----:B---3--:R-:W-:Y:S01]  /*70e0*/  MOV R7, UR7 ;  /* 0x0000000700077c02 */ /* 0x008fe20008000f00 */
[----:B------:R-:W-:Y:S01]  /*70f0*/  IMAD.U32 R6, RZ, RZ, UR6 ;  /* 0x00000006ff067e24 */ /* 0x000fe2000f8e00ff */
[----:B-----5:R-:W-:Y:S01]  /*7100*/  MOV R11, UR5 ;  /* 0x00000005000b7c02 */ /* 0x020fe20008000f00 */
[----:B------:R-:W-:Y:S02]  /*7110*/  IMAD.U32 R10, RZ, RZ, UR4 ;  /* 0x00000004ff0a7e24 */ /* 0x000fe4000f8e00ff */
[----:B------:R-:W-:Y:S07]  /*7120*/  LEPC R20, `(.L_x_112) ;  /* 0x000000001014794e */ /* 0x000fee0000000000 */
[----:B-1--4-:R-:W-:Y:S05]  /*7130*/  CALL.ABS.NOINC R2 ;  /* 0x0000000002007343 */ /* 0x012fea0003c00000 */
.L_x_112:
        /* <DEDUP_REMOVED lines=14> */
[----:B------:R-:W-:Y:S01]  /*7220*/  F2FP.F16.E5M2.UNPACK_B R54, R75 ;  /* 0x0000004bff36723e */ /* 0x000fe200020004ff */
[----:B------:R-:W-:Y:S01]  /*7230*/  LDTM.16dp32bit_t0_t15.x32 R4, tmem[UR4+0x40] ;  /* 0x00004004000479ee */ /* 0x000fe20008a80000 */
[----:B------:R-:W2:Y:S01]  /*7240*/  LDTM.16dp32bit_t16_t31.x32 R4, tmem[UR4+0x60] ;  /* 0x00006004000479ee */ /* 0x000ea20008aa0000 */
[----:B------:R-:W-:Y:S01]  /*7250*/  HADD2.F32 R46, -RZ, R46.H1_H1 ;  /* 0x3000002eff2e7230 */ /* 0x000fe20000004100 */
[----:B----4-:R-:W-:Y:S01]  /*7260*/  F2FP.F16.E5M2.UNPACK_B R58, R76 ;  /* 0x0000004cff3a723e */ /* 0x010fe200020004ff */
[--C-:B------:R-:W-:Y:S01]  /*7270*/  HADD2.F32 R49, -RZ, R50.reuse.H0_H0 ;  /* 0x20000032ff317230 */ /* 0x100fe20000004100 */
[----:B------:R-:W-:Y:S01]  /*7280*/  F2FP.F16.E5M2.UNPACK_B R62, R77 ;  /* 0x0000004dff3e723e */ /* 0x000fe200020004ff */
[----:B------:R-:W-:Y:S01]  /*7290*/  HADD2.F32 R50, -RZ, R50.H1_H1 ;  /* 0x30000032ff327230 */ /* 0x000fe20000004100 */
[----:B------:R-:W-:Y:S01]  /*72a0*/  F2FP.F16.E5M2.UNPACK_B R66, R78 ;  /* 0x0000004eff42723e */ /* 0x000fe200020004ff */
[--C-:B------:R-:W-:Y:S01]  /*72b0*/  HADD2.F32 R53, -RZ, R54.reuse.H0_H0 ;  /* 0x20000036ff357230 */ /* 0x100fe20000004100 */
[----:B------:R-:W-:Y:S01]  /*72c0*/  F2FP.F16.E5M2.UNPACK_B R70, R79 ;  /* 0x0000004fff46723e */ /* 0x000fe200020004ff */
[----:B------:R-:W-:Y:S01]  /*72d0*/  HADD2.F32 R54, -RZ, R54.H1_H1 ;  /* 0x30000036ff367230 */ /* 0x000fe20000004100 */
[----:B------:R-:W-:Y:S01]  /*72e0*/  F2FP.F16.E5M2.UNPACK_B R56, R75.H1 ;  /* 0x0000004bff38723e */ /* 0x000fe200030004ff */
[--C-:B------:R-:W-:Y:S01]  /*72f0*/  HADD2.F32 R57, -RZ, R58.reuse.H0_H0 ;  /* 0x2000003aff397230 */ /* 0x100fe20000004100 */
[----:B------:R-:W-:Y:S01]  /*7300*/  F2FP.F16.E5M2.UNPACK_B R60, R76.H1 ;  /* 0x0000004cff3c723e */ /* 0x000fe200030004ff */
[----:B------:R-:W-:Y:S01]  /*7310*/  HADD2.F32 R58, -RZ, R58.H1_H1 ;  /* 0x3000003aff3a7230 */ /* 0x000fe20000004100 */
[----:B------:R-:W-:Y:S01]  /*7320*/  F2FP.F16.E5M2.UNPACK_B R64, R77.H1 ;  /* 0x0000004dff40723e */ /* 0x000fe200030004ff */
[--C-:B------:R-:W-:Y:S01]  /*7330*/  HADD2.F32 R61, -RZ, R62.reuse.H0_H0 ;  /* 0x2000003eff3d7230 */ /* 0x100fe20000004100 */
[----:B------:R-:W-:Y:S01]  /*7340*/  F2FP.F16.E5M2.UNPACK_B R68, R78.H1 ;  /* 0x0000004eff44723e */ /* 0x000fe200030004ff */
[----:B------:R-:W-:Y:S01]  /*7350*/  HADD2.F32 R62, -RZ, R62.H1_H1 ;  /* 0x3000003eff3e7230 */ /* 0x000fe20000004100 */
[----:B------:R-:W-:Y:S01]  /*7360*/  ISETP.NE.AND P0, PT, R97, RZ, PT ;  /* 0x000000ff6100720c */ /* 0x000fe20003f05270 */
[--C-:B------:R-:W-:Y:S01]  /*7370*/  HADD2.F32 R65, -RZ, R66.reuse.H0_H0 ;  /* 0x20000042ff417230 */ /* 0x100fe20000004100 */
[----:B------:R-:W-:Y:S01]  /*7380*/  ISETP.NE.AND P6, PT, R102, RZ, PT ;  /* 0x000000ff6600720c */ /* 0x000fe20003fc5270 */
[----:B------:R-:W-:Y:S02]  /*7390*/  HADD2.F32 R66, -RZ, R66.H1_H1 ;  /* 0x30000042ff427230 */ /* 0x000fe40000004100 */
[--C-:B------:R-:W-:Y:S02]  /*73a0*/  HADD2.F32 R69, -RZ, R70.reuse.H0_H0 ;  /* 0x20000046ff457230 */ /* 0x100fe40000004100 */
[C---:B--2---:R-:W-:Y:S01]  /*73b0*/  FMUL R0, R38.reuse, R4 ;  /* 0x0000000426007220 */ /* 0x044fe20000400000 */
[C---:B------:R-:W-:Y:S01]  /*73c0*/  FMUL R2, R38.reuse, R5 ;  /* 0x0000000526027220 */ /* 0x040fe20000400000 */
[C---:B------:R-:W-:Y:S01]  /*73d0*/  FMUL R4, R38.reuse, R8 ;  /* 0x0000000826047220 */ /* 0x040fe20000400000 */
[C---:B------:R-:W-:Y:S01]  /*73e0*/  FMUL R5, R38.reuse, R9 ;  /* 0x0000000926057220 */ /* 0x040fe20000400000 */
[C---:B------:R-:W-:Y:S01]  /*73f0*/  FFMA R0, R41.reuse, R40, R0 ;  /* 0x0000002829007223 */ /* 0x040fe20000000000 */
[C---:B------:R-:W-:Y:S01]  /*7400*/  FFMA R2, R41.reuse, R43, R2 ;  /* 0x0000002b29027223 */ /* 0x040fe20000000002 */
        /* <DEDUP_REMOVED lines=10> */
[----:B------:R-:W-:Y:S02]  /*74b0*/  HADD2.F32 R70, -RZ, R70.H1_H1 ;  /* 0x30000046ff467230 */ /* 0x000fe40000004100 */
[C---:B------:R-:W-:Y:S01]  /*74c0*/  FMUL R28, R38.reuse, R32 ;  /* 0x00000020261c7220 */ /* 0x040fe20000400000 */
[C---:B------:R-:W-:Y:S01]  /*74d0*/  FMUL R29, R38.reuse, R33 ;  /* 0x00000021261d7220 */ /* 0x040fe20000400000 */
[C---:B------:R-:W-:Y:S01]  /*74e0*/  FMUL R3, R38.reuse, R6 ;  /* 0x0000000626037220 */ /* 0x040fe20000400000 */
[C---:B------:R-:W-:Y:S01]  /*74f0*/  FMUL R7, R38.reuse, R7 ;  /* 0x0000000726077220 */ /* 0x040fe20000400000 */
[--C-:B------:R-:W-:Y:S02]  /*7500*/  HADD2.F32 R47, -RZ, R48.reuse.H0_H0 ;  /* 0x20000030ff2f7230 */ /* 0x100fe40000004100 */
[C---:B------:R-:W-:Y:S01]  /*7510*/  FMUL R6, R38.reuse, R10 ;  /* 0x0000000a26067220 */ /* 0x040fe20000400000 */
[C---:B------:R-:W-:Y:S01]  /*7520*/  FFMA R3, R41.reuse, R42, R3 ;  /* 0x0000002a29037223 */ /* 0x040fe20000000003 */
[----:B------:R-:W-:Y:S02]  /*7530*/  HADD2.F32 R48, -RZ, R48.H1_H1 ;  /* 0x30000030ff307230 */ /* 0x000fe40000004100 */
[C---:B------:R-:W-:Y:S01]  /*7540*/  FFMA R7, R41.reuse, R44, R7 ;  /* 0x0000002c29077223 */ /* 0x040fe20000000007 */
[C---:B------:R-:W-:Y:S01]  /*7550*/  FFMA R4, R41.reuse, R45, R4 ;  /* 0x0000002d29047223 */ /* 0x040fe20000000004 */
[C---:B------:R-:W-:Y:S01]  /*7560*/  FFMA R5, R41.reuse, R46, R5 ;  /* 0x0000002e29057223 */ /* 0x040fe20000000005 */
[----:B------:R-:W-:Y:S01]  /*7570*/  FFMA R6, R41, R47, R6 ;  /* 0x0000002f29067223 */ /* 0x000fe20000000006 */
[----:B------:R-:W-:Y:S01]  /*7580*/  FMUL R11, R38, R11 ;  /* 0x0000000b260b7220 */ /* 0x000fe20000400000 */
[----:B------:R-:W-:Y:S01]  /*7590*/  F2FP.F16.E5M2.UNPACK_B R40, R79.H1 ;  /* 0x0000004fff28723e */ /* 0x000fe200030004ff */
[--C-:B------:R-:W-:Y:S01]  /*75a0*/  HADD2.F32 R51, -RZ, R52.reuse.H0_H0 ;  /* 0x20000034ff337230 */ /* 0x100fe20000004100 */
[----:B-1----:R-:W-:Y:S01]  /*75b0*/  F2FP.SATFINITE.E5M2.F32.PACK_AB_MERGE_C R105, R7, R3, RZ ;  /* 0x000000030769723e */ /* 0x002fe200048060ff */
[C---:B------:R-:W-:Y:S01]  /*75c0*/  FFMA R11, R41.reuse, R48, R11 ;  /* 0x00000030290b7223 */ /* 0x040fe2000000000b */
[C---:B------:R-:W-:Y:S01]  /*75d0*/  FFMA R8, R41.reuse, R49, R8 ;  /* 0x0000003129087223 */ /* 0x040fe20000000008 */
[----:B------:R-:W-:Y:S01]  /*75e0*/  FFMA R9, R41, R50, R9 ;  /* 0x0000003229097223 */ /* 0x000fe20000000009 */
[----:B------:R-:W-:Y:S01]  /*75f0*/  F2FP.SATFINITE.E5M2.F32.PACK_AB_MERGE_C R104, R2, R0, R105 ;  /* 0x000000000268723e */ /* 0x000fe20004806069 */
[----:B------:R-:W-:Y:S01]  /*7600*/  HADD2.F32 R52, -RZ, R52.H1_H1 ;  /* 0x30000034ff347230 */ /* 0x000fe20000004100 */
[----:B------:R-:W-:Y:S01]  /*7610*/  F2FP.SATFINITE.E5M2.F32.PACK_AB_MERGE_C R106, R11, R6, RZ ;  /* 0x000000060b6a723e */ /* 0x000fe200048060ff */
[C---:B------:R-:W-:Y:S01]  /*7620*/  FMUL R10, R38.reuse, R14 ;  /* 0x0000000e260a7220 */ /* 0x040fe20000400000 */
[C---:B------:R-:W-:Y:S01]  /*7630*/  FMUL R15, R38.reuse, R15 ;  /* 0x0000000f260f7220 */ /* 0x040fe20000400000 */
[--C-:B------:R-:W-:Y:S01]  /*7640*/  HADD2.F32 R55, -RZ, R56.reuse.H0_H0 ;  /* 0x20000038ff377230 */ /* 0x100fe20000004100 */
[----:B------:R-:W-:Y:S01]  /*7650*/  F2FP.SATFINITE.E5M2.F32.PACK_AB_MERGE_C R105, R5, R4, R106 ;  /* 0x000000040569723e */ /* 0x000fe2000480606a */
[C---:B------:R-:W-:Y:S01]  /*7660*/  FFMA R10, R41.reuse, R51, R10 ;  /* 0x00000033290a7223 */ /* 0x040fe2000000000a */
[C---:B------:R-:W-:Y:S01]  /*7670*/  FFMA R15, R41.reuse, R52, R15 ;  /* 0x00000034290f7223 */ /* 0x040fe2000000000f */
[C---:B------:R-:W-:Y:S01]  /*7680*/  FFMA R12, R41.reuse, R53, R12 ;  /* 0x00000035290c7223 */ /* 0x040fe2000000000c */
[C---:B------:R-:W-:Y:S01]  /*7690*/  FFMA R13, R41.reuse, R54, R13 ;  /* 0x00000036290d7223 */ /* 0x040fe2000000000d */
[----:B------:R-:W-:Y:S02]  /*76a0*/  HADD2.F32 R56, -RZ, R56.H1_H1 ;  /* 0x30000038ff387230 */ /* 0x000fe40000004100 */
[C---:B------:R-:W-:Y:S01]  /*76b0*/  FMUL R14, R38.reuse, R18 ;  /* 0x00000012260e7220 */ /* 0x040fe20000400000 */
[C---:B------:R-:W-:Y:S01]  /*76c0*/  FMUL R19, R38.reuse, R19 ;  /* 0x0000001326137220 */ /* 0x040fe20000400000 */
[--C-:B------:R-:W-:Y:S02]  /*76d0*/  HADD2.F32 R59, -RZ, R60.reuse.H0_H0 ;  /* 0x2000003cff3b7230 */ /* 0x100fe40000004100 */
[C---:B------:R-:W-:Y:S01]  /*76e0*/  FMUL R18, R38.reuse, R22 ;  /* 0x0000001626127220 */ /* 0x040fe20000400000 */
[C---:B------:R-:W-:Y:S01]  /*76f0*/  FFMA R14, R41.reuse, R55, R14 ;  /* 0x00000037290e7223 */ /* 0x040fe2000000000e */
[----:B------:R-:W-:Y:S02]  /*7700*/  HADD2.F32 R60, -RZ, R60.H1_H1 ;  /* 0x3000003cff3c7230 */ /* 0x000fe40000004100 */
        /* <DEDUP_REMOVED lines=8> */
[C---:B------:R-:W-:Y:S01]  /*7790*/  FFMA R23, R41.reuse, R60, R23 ;  /* 0x0000003c29177223 */ /* 0x040fe20000000017 */
[C---:B------:R-:W-:Y:S01]  /*77a0*/  FMUL R27, R38.reuse, R27 ;  /* 0x0000001b261b7220 */ /* 0x040fe20000400000 */
[C---:B------:R-:W-:Y:S01]  /*77b0*/  FFMA R20, R41.reuse, R61, R20 ;  /* 0x0000003d29147223 */ /* 0x040fe20000000014 */
[C---:B------:R-:W-:Y:S01]  /*77c0*/  FFMA R21, R41.reuse, R62, R21 ;  /* 0x0000003e29157223 */ /* 0x040fe20000000015 */
[--C-:B------:R-:W-:Y:S02]  /*77d0*/  HADD2.F32 R67, -RZ, R68.reuse.H0_H0 ;  /* 0x20000044ff437230 */ /* 0x100fe40000004100 */
[----:B------:R-:W-:Y:S01]  /*77e0*/  FFMA R22, R41, R63, R22 ;  /* 0x0000003f29167223 */ /* 0x000fe20000000016 */
[----:B------:R-:W-:Y:S02]  /*77f0*/  HADD2.F32 R68, -RZ, R68.H1_H1 ;  /* 0x30000044ff447230 */ /* 0x000fe40000004100 */
[C---:B------:R-:W-:Y:S01]  /*7800*/  FMUL R26, R38.reuse, R30 ;  /* 0x0000001e261a7220 */ /* 0x040fe20000400000 */
[----:B------:R-:W-:Y:S01]  /*7810*/  F2FP.SATFINITE.E5M2.F32.PACK_AB_MERGE_C R107, R15, R10, RZ ;  /* 0x0000000a0f6b723e */ /* 0x000fe200048060ff */
        /* <DEDUP_REMOVED lines=8> */
[----:B------:R-:W-:Y:S01]  /*78a0*/  F2FP.SATFINITE.E5M2.F32.PACK_AB_MERGE_C R106, R9, R8, R107 ;  /* 0x00000008096a723e */ /* 0x000fe2000480606b */
[----:B------:R-:W-:Y:S01]  /*78b0*/  FFMA R31, R41, R68, R31 ;  /* 0x00000044291f7223 */ /* 0x000fe2000000001f */
[----:B------:R-:W-:Y:S01]  /*78c0*/  FMUL R35, R38, R35 ;  /* 0x0000002326237220 */ /* 0x000fe20000400000 */
[----:B------:R-:W-:Y:S01]  /*78d0*/  F2FP.SATFINITE.E5M2.F32.PACK_AB_MERGE_C R107, R19, R14, RZ ;  /* 0x0000000e136b723e */ /* 0x000fe200048060ff */
[C---:B------:R-:W-:Y:S01]  /*78e0*/  FFMA R28, R41.reuse, R69, R28 ;  /* 0x00000045291c7223 */ /* 0x040fe2000000001c */
[C---:B------:R-:W-:Y:S01]  /*78f0*/  FFMA R29, R41.reuse, R70, R29 ;  /* 0x00000046291d7223 */ /* 0x040fe2000000001d */
[C---:B------:R-:W-:Y:S01]  /*7900*/  FFMA R30, R41.reuse, R43, R30 ;  /* 0x0000002b291e7223 */ /* 0x040fe2000000001e */
[----:B------:R-:W-:Y:S01]  /*7910*/  FFMA R35, R41, R40, R35 ;  /* 0x0000002829237223 */ /* 0x000fe20000000023 */
        /* <DEDUP_REMOVED lines=21> */
[----:B------:R-:W-:Y:S02]  /*7a70*/  UIADD3 UR4, UP0, UPT, UR62, 0x680, URZ ;  /* 0x000006803e047890 */ /* 0x000fe4000ff1e0ff */
[----:B------:R-:W-:Y:S02]  /*7a80*/  UIADD3 UR9, UPT, UPT, UR49, 0x40, URZ ;  /* 0x0000004031097890 */ /* 0x000fe4000fffe0ff */
[----:B------:R-:W-:Y:S02]  /*7a90*/  UIADD3 UR8, UPT, UPT, UR44, 0x5200, URZ ;  /* 0x000052002c087890 */ /* 0x000fe4000fffe0ff */
[----:B------:R-:W-:Y:S01]  /*7aa0*/  UIADD3.X UR5, UPT, UPT, URZ, UR63, URZ, UP0, !UPT ;  /* 0x0000003fff057290 */ /* 0x000fe200087fe4ff */
[----:B------:R-:W-:Y:S01]  /*7ab0*/  UMOV UR10, UR50 ;  /* 0x00000032000a7c82 */ /* 0x000fe20008000000 */
[----:B------:R-:W-:Y:S07]  /*7ac0*/  UMOV UR11, UR36 ;  /* 0x00000024000b7c82 */ /* 0x000fee0008000000 */
[----:B------:R2:W-:Y:S01]  /*7ad0*/  UTMASTG.3D [UR8], [UR4] ;  /* 0x00000008040073b5 */ /* 0x0005e20008010000 */
[----:B------:R0:W-:Y:S01]  /*7ae0*/  UTMACMDFLUSH ;  /* 0x00000000000079b7 */ /* 0x0001e20000000000 */
[----:B--2---:R-:W-:Y:S04]  /*7af0*/  DEPBAR.LE SB0, 0x1 ;  /* 0x000080400000791a */ /* 0x004fe80000000000 */
.L_x_114:
[----:B------:R-:W-:Y:S05]  /*7b00*/  BSYNC.RECONVERGENT B0 ;  /* 0x0000000000007941 */ /* 0x000fea0003800200 */
.L_x_113:
        /* <DEDUP_REMOVED lines=16> */
.L_x_118:
[----:B------:R-:W-:Y:S05]  /*7c10*/  BSYNC B0 ;  /* 0x0000000000007941 */ /* 0x000fea0003800000 */
.L_x_117:
        /* <DEDUP_REMOVED lines=17> */
.L_x_116:
[----:B------:R-:W-:Y:S05]  /*7d30*/  BSYNC B1 ;  /* 0x0000000000017941 */ /* 0x000fea0003800000 */
.L_x_115:
        /* <DEDUP_REMOVED lines=21> */
.L_x_120:
        /* <DEDUP_REMOVED lines=18> */
[----:B------:R-:W-:Y:S01]  /*7fb0*/  ISETP.NE.AND P6, PT, R102, RZ, PT ;  /* 0x000000ff6600720c */ /* 0x000fe20003fc5270 */
[--C-:B------:R-:W-:Y:S01]  /*7fc0*/  HADD2.F32 R49, -RZ, R50.reuse.H0_H0 ;  /* 0x20000032ff317230 */ /* 0x100fe20000004100 */
[----:B----4-:R-:W-:Y:S01]  /*7fd0*/  F2FP.F16.E5M2.UNPACK_B R58, R76 ;  /* 0x0000004cff3a723e */ /* 0x010fe200020004ff */
[----:B------:R-:W-:Y:S01]  /*7fe0*/  HADD2.F32 R50, -RZ, R50.H1_H1 ;  /* 0x30000032ff327230 */ /* 0x000fe20000004100 */
[----:B------:R-:W-:Y:S01]  /*7ff0*/  F2FP.F16.E5M2.UNPACK_B R62, R77 ;  /* 0x0000004dff3e723e */ /* 0x000fe200020004ff */
[--C-:B------:R-:W-:Y:S01]  /*8000*/  HADD2.F32 R53, -RZ, R54.reuse.H0_H0 ;  /* 0x20000036ff357230 */ /* 0x100fe20000004100 */
[----:B------:R-:W-:Y:S01]  /*8010*/  F2FP.F16.E5M2.UNPACK_B R66, R78 ;  /* 0x0000004eff42723e */ /* 0x000fe200020004ff */
[----:B------:R-:W-:Y:S01]  /*8020*/  HADD2.F32 R54, -RZ, R54.H1_H1 ;  /* 0x30000036ff367230 */ /* 0x000fe20000004100 */
[----:B------:R-:W-:Y:S01]  /*8030*/  F2FP.F16.E5M2.UNPACK_B R70, R79 ;  /* 0x0000004fff46723e */ /* 0x000fe200020004ff */
[--C-:B------:R-:W-:Y:S01]  /*8040*/  HADD2.F32 R57, -RZ, R58.reuse.H0_H0 ;  /* 0x2000003aff397230 */ /* 0x100fe20000004100 */
[----:B------:R-:W-:Y:S01]  /*8050*/  F2FP.F16.E5M2.UNPACK_B R56, R75.H1 ;  /* 0x0000004bff38723e */ /* 0x000fe200030004ff */
[----:B------:R-:W-:Y:S01]  /*8060*/  HADD2.F32 R58, -RZ, R58.H1_H1 ;  /* 0x3000003aff3a7230 */ /* 0x000fe20000004100 */
[----:B------:R-:W-:Y:S01]  /*8070*/  F2FP.F16.E5M2.UNPACK_B R60, R76.H1 ;  /* 0x0000004cff3c723e */ /* 0x000fe200030004ff */
[--C-:B------:R-:W-:Y:S01]  /*8080*/  HADD2.F32 R61, -RZ, R62.reuse.H0_H0 ;  /* 0x2000003eff3d7230 */ /* 0x100fe20000004100 */
[----:B------:R-:W-:Y:S01]  /*8090*/  F2FP.F16.E5M2.UNPACK_B R64, R77.H1 ;  /* 0x0000004dff40723e */ /* 0x000fe200030004ff */
[----:B------:R-:W-:Y:S01]  /*80a0*/  HADD2.F32 R62, -RZ, R62.H1_H1 ;  /* 0x3000003eff3e7230 */ /* 0x000fe20000004100 */
[----:B------:R-:W-:Y:S01]  /*80b0*/  F2FP.F16.E5M2.UNPACK_B R68, R78.H1 ;  /* 0x0000004eff44723e */ /* 0x000fe200030004ff */
        /* <DEDUP_REMOVED lines=112> */
[----:B------:R-:W-:Y:S02]  /*87c0*/  UIADD3 UR4, UPT, UPT, UR44, 0x4200, URZ ;  /* 0x000042002c047890 */ /* 0x000fe4000fffe0ff */
[----:B------:R-:W-:Y:S01]  /*87d0*/  UIADD3 UR9, UPT, UPT, UR49, 0x80, URZ ;  /* 0x0000008031097890 */ /* 0x000fe2000fffe0ff */
[----:B------:R-:W-:Y:S01]  /*87e0*/  UMOV UR10, UR50 ;  /* 0x00000032000a7c82 */ /* 0x000fe20008000000 */
[----:B------:R-:W-:Y:S02]  /*87f0*/  UMOV UR11, UR36 ;  /* 0x00000024000b7c82 */ /* 0x000fe40008000000 */
        /* <DEDUP_REMOVED lines=8> */
.L_x_122:
[----:B------:R-:W-:Y:S05]  /*8880*/  BSYNC.RECONVERGENT B0 ;  /* 0x0000000000007941 */ /* 0x000fea0003800200 */
.L_x_121:
        /* <DEDUP_REMOVED lines=16> */
.L_x_126:
[----:B------:R-:W-:Y:S05]  /*8990*/  BSYNC B0 ;  /* 0x0000000000007941 */ /* 0x000fea0003800000 */
.L_x_125:
        /* <DEDUP_REMOVED lines=17> */
.L_x_124:
[----:B------:R-:W-:Y:S05]  /*8ab0*/  BSYNC B1 ;  /* 0x0000000000017941 */ /* 0x000fea0003800000 */
.L_x_123:
        /* <DEDUP_REMOVED lines=21> */
.L_x_128:
[----:B------:R-:W-:Y:S01]  /*8c10*/  ISETP.NE.AND P0, PT, R97, RZ, PT ;  /* 0x000000ff6100720c */ /* 0x000fe20003f05270 */
[----:B------:R-:W-:Y:S05]  /*8c20*/  WARPSYNC.ALL ;  /* 0x0000000000007948 */ /* 0x000fea0003800000 */
[----:B------:R-:W-:Y:S01]  /*8c30*/  R2UR UR4, R39 ;  /* 0x00000000270472ca */ /* 0x000fe200000e0000 */
[----:B------:R-:W2:Y:S01]  /*8c40*/  S2UR UR6, SR_CgaCtaId ;  /* 0x00000000000679c3 */ /* 0x000ea20000008800 */
[-C--:B------:R-:W-:Y:S01]  /*8c50*/  F2FP.F16.E5M2.UNPACK_B R42, R72.reuse ;  /* 0x00000048ff2a723e */ /* 0x080fe200020004ff */
[----:B------:R-:W-:Y:S01]  /*8c60*/  BSSY.RECONVERGENT B0, `(.L_x_129) ;  /* 0x000009b000007945 */ /* 0x000fe20003800200 */
[----:B------:R-:W-:Y:S02]  /*8c70*/  F2FP.F16.E5M2.UNPACK_B R72, R72.H1 ;  /* 0x00000048ff48723e */ /* 0x000fe400030004ff */
[-C--:B------:R-:W-:Y:S01]  /*8c80*/  F2FP.F16.E5M2.UNPACK_B R46, R73.reuse ;  /* 0x00000049ff2e723e */ /* 0x080fe200020004ff */
[--C-:B------:R-:W-:Y:S01]  /*8c90*/  HADD2.F32 R40, -RZ, R42.reuse.H0_H0 ;  /* 0x2000002aff287230 */ /* 0x100fe20000004100 */
[----:B------:R-:W-:Y:S01]  /*8ca0*/  F2FP.F16.E5M2.UNPACK_B R73, R73.H1 ;  /* 0x00000049ff49723e */ /* 0x000fe200030004ff */
[----:B------:R-:W-:Y:S01]  /*8cb0*/  HADD2.F32 R42, -RZ, R42.H1_H1 ;  /* 0x3000002aff2a7230 */ /* 0x000fe20000004100 */
[-C--:B------:R-:W-:Y:S01]  /*8cc0*/  F2FP.F16.E5M2.UNPACK_B R50, R74.reuse ;  /* 0x0000004aff32723e */ /* 0x080fe200020004ff */
[----:B------:R-:W-:Y:S01]  /*8cd0*/  HADD2.F32 R43, -RZ, R72.H0_H0 ;  /* 0x20000048ff2b7230 */ /* 0x000fe20000004100 */
[----:B------:R-:W-:Y:S01]  /*8ce0*/  F2FP.F16.E5M2.UNPACK_B R74, R74.H1 ;  /* 0x0000004aff4a723e */ /* 0x000fe200030004ff */
[----:B------:R-:W-:Y:S01]  /*8cf0*/  LDTM.16dp32bit_t0_t15.x32 R4, tmem[UR4+0xc0] ;  /* 0x0000c004000479ee */ /* 0x000fe20008a80000 */
[----:B------:R-:W3:Y:S01]  /*8d00*/  LDTM.16dp32bit_t16_t31.x32 R4, tmem[UR4+0xe0] ;  /* 0x0000e004000479ee */ /* 0x000ee20008aa0000 */
[----:B------:R-:W-:Y:S01]  /*8d10*/  NOP ;  /* 0x0000000000007918 */ /* 0x000fe20000000000 */
[--C-:B------:R-:W-:Y:S01]  /*8d20*/  HADD2.F32 R45, -RZ, R46.reuse.H0_H0 ;  /* 0x2000002eff2d7230 */ /* 0x100fe20000004100 */
[----:B------:R-:W-:Y:S01]  /*8d30*/  R2UR UR5, R71 ;  /* 0x00000000470572ca */ /* 0x000fe200000e0000 */
[----:B------:R-:W-:Y:S01]  /*8d40*/  HADD2.F32 R46, -RZ, R46.H1_H1 ;  /* 0x3000002eff2e7230 */ /* 0x000fe20000004100 */
[----:B------:R-:W-:Y:S01]  /*8d50*/  F2FP.F16.E5M2.UNPACK_B R54, R75 ;  /* 0x0000004bff36723e */ /* 0x000fe200020004ff */
        /* <DEDUP_REMOVED lines=10> */
[----:B------:R-:W-:Y:S01]  /*8e00*/  UIADD3 UR4, UPT, UPT, UR5, 0xd0, URZ ;  /* 0x000000d005047890 */ /* 0x000fe2000fffe0ff */
[----:B------:R-:W-:Y:S01]  /*8e10*/  HADD2.F32 R59, -RZ, R58.H1_H1 ;  /* 0x3000003aff3b7230 */ /* 0x000fe20000004100 */
[----:B------:R-:W-:Y:S01]  /*8e20*/  F2FP.F16.E5M2.UNPACK_B R76, R76.H1 ;  /* 0x0000004cff4c723e */ /* 0x000fe200030004ff */
[--C-:B------:R-:W-:Y:S01]  /*8e30*/  HADD2.F32 R60, -RZ, R62.reuse.H0_H0 ;  /* 0x2000003eff3c7230 */ /* 0x100fe20000004100 */
[----:B------:R-:W-:Y:S01]  /*8e40*/  F2FP.F16.E5M2.UNPACK_B R77, R77.H1 ;  /* 0x0000004dff4d723e */ /* 0x000fe200030004ff */
[----:B------:R-:W-:Y:S01]  /*8e50*/  HADD2.F32 R63, -RZ, R62.H1_H1 ;  /* 0x3000003eff3f7230 */ /* 0x000fe20000004100 */
[----:B------:R-:W-:Y:S01]  /*8e60*/  F2FP.F16.E5M2.UNPACK_B R78, R78.H1 ;  /* 0x0000004eff4e723e */ /* 0x000fe200030004ff */
[--C-:B------:R-:W-:Y:S01]  /*8e70*/  HADD2.F32 R64, -RZ, R66.reuse.H0_H0 ;  /* 0x20000042ff407230 */ /* 0x100fe20000004100 */
[----:B--2---:R-:W-:Y:S01]  /*8e80*/  UPRMT UR4, UR6, 0x654, UR4 ;  /* 0x0000065406047896 */ /* 0x004fe20008000004 */
        /* <DEDUP_REMOVED lines=8> */
[----:B------:R-:W-:Y:S01]  /*8f10*/  SYNCS.ARRIVE.TRANS64.RED.A1T0 RZ, [UR4], RZ ;  /* 0x000000ffffff79a7 */ /* 0x000fe20008100404 */
[C---:B------:R-:W-:Y:S01]  /*8f20*/  FMUL R16, R38.reuse, R16 ;  /* 0x0000001026107220 */ /* 0x040fe20000400000 */
[C---:B------:R-:W-:Y:S01]  /*8f30*/  FMUL R17, R38.reuse, R17 ;  /* 0x0000001126117220 */ /* 0x040fe20000400000 */
[C---:B------:R-:W-:Y:S01]  /*8f40*/  FMUL R0, R38.reuse, R20 ;  /* 0x0000001426007220 */ /* 0x040fe20000400000 */
[C---:B------:R-:W-:Y:S01]  /*8f50*/  FMUL R2, R38.reuse, R21 ;  /* 0x0000001526027220 */ /* 0x040fe20000400000 */
[C---:B------:R-:W-:Y:S01]  /*8f60*/  FMUL R20, R38.reuse, R25 ;  /* 0x0000001926147220 */ /* 0x040fe20000400000 */
[----:B------:R-:W-:Y:S02]  /*8f70*/  HADD2.F32 R67, -RZ, R66.H1_H1 ;  /* 0x30000042ff437230 */ /* 0x000fe40000004100 */
[C---:B------:R-:W-:Y:S01]  /*8f80*/  FMUL R6, R38.reuse, R6 ;  /* 0x0000000626067220 */ /* 0x040fe20000400000 */
[----:B------:R-:W-:Y:S02]  /*8f90*/  HADD2.F32 R44, -RZ, R72.H1_H1 ;  /* 0x30000048ff2c7230 */ /* 0x000fe40000004100 */
[C---:B------:R-:W-:Y:S01]  /*8fa0*/  FMUL R7, R38.reuse, R7 ;  /* 0x0000000726077220 */ /* 0x040fe20000400000 */
[--C-:B------:R-:W-:Y:S02]  /*8fb0*/  HADD2.F32 R47, -RZ, R73.reuse.H0_H0 ;  /* 0x20000049ff2f7230 */ /* 0x100fe40000004100 */
[C---:B------:R-:W-:Y:S01]  /*8fc0*/  FFMA R6, R41.reuse, R43, R6 ;  /* 0x0000002b29067223 */ /* 0x040fe20000000006 */
[--C-:B------:R-:W-:Y:S02]  /*8fd0*/  HADD2.F32 R40, -RZ, R68.reuse.H0_H0 ;  /* 0x20000044ff287230 */ /* 0x100fe40000004100 */
[C---:B------:R-:W-:Y:S01]  /*8fe0*/  FFMA R7, R41.reuse, R44, R7 ;  /* 0x0000002c29077223 */ /* 0x040fe20000000007 */
[C---:B------:R-:W-:Y:S01]  /*8ff0*/  FFMA R8, R41.reuse, R45, R8 ;  /* 0x0000002d29087223 */ /* 0x040fe20000000008 */
[----:B------:R-:W-:Y:S01]  /*9000*/  FFMA R9, R41, R46, R9 ;  /* 0x0000002e29097223 */ /* 0x000fe20000000009 */
[----:B------:R-:W-:Y:S02]  /*9010*/  HADD2.F32 R43, -RZ, R68.H1_H1 ;  /* 0x30000044ff2b7230 */ /* 0x000fe40000004100 */
[C---:B------:R-:W-:Y:S01]  /*9020*/  FMUL R10, R38.reuse, R10 ;  /* 0x0000000a260a7220 */ /* 0x040fe20000400000 */
[----:B------:R-:W-:Y:S01]  /*9030*/  HADD2.F32 R48, -RZ, R73.H1_H1 ;  /* 0x30000049ff307230 */ /* 0x000fe20000004100 */
[----:B------:R-:W-:Y:S01]  /*9040*/  F2FP.SATFINITE.E5M2.F32.PACK_AB_MERGE_C R100, R7, R6, RZ ;  /* 0x000000060764723e */ /* 0x000fe200048060ff */
[C---:B------:R-:W-:Y:S01]  /*9050*/  FMUL R7, R38.reuse, R24 ;  /* 0x0000001826077220 */ /* 0x040fe20000400000 */
[----:B------:R-:W-:Y:S01]  /*9060*/  FFMA R10, R41, R47, R10 ;  /* 0x0000002f290a7223 */ /* 0x000fe2000000000a */
[C---:B------:R-:W-:Y:S01]  /*9070*/  FMUL R24, R38.reuse, R29 ;  /* 0x0000001d26187220 */ /* 0x040fe20000400000 */
[----:B------:R-:W-:Y:S01]  /*9080*/  F2FP.SATFINITE.E5M2.F32.PACK_AB_MERGE_C R100, R5, R4, R100 ;  /* 0x000000040564723e */ /* 0x000fe20004806064 */
[C---:B------:R-:W-:Y:S01]  /*9090*/  FMUL R11, R38.reuse, R11 ;  /* 0x0000000b260b7220 */ /* 0x040fe20000400000 */
[--C-:B------:R-:W-:Y:S02]  /*90a0*/  HADD2.F32 R51, -RZ, R74.reuse.H0_H0 ;  /* 0x2000004aff337230 */ /* 0x100fe40000004100 */
[C---:B------:R-:W-:Y:S01]  /*90b0*/  FMUL R14, R38.reuse, R14 ;  /* 0x0000000e260e7220 */ /* 0x040fe20000400000 */
[----:B------:R-:W-:Y:S02]  /*90c0*/  HADD2.F32 R52, -RZ, R74.H1_H1 ;  /* 0x3000004aff347230 */ /* 0x000fe40000004100 */
[C---:B------:R-:W-:Y:S01]  /*90d0*/  FFMA R11, R41.reuse, R48, R11 ;  /* 0x00000030290b7223 */ /* 0x040fe2000000000b */
[C---:B------:R-:W-:Y:S01]  /*90e0*/  FFMA R12, R41.reuse, R49, R12 ;  /* 0x00000031290c7223 */ /* 0x040fe2000000000c */
[C---:B------:R-:W-:Y:S01]  /*90f0*/  FFMA R13, R41.reuse, R50, R13 ;  /* 0x00000032290d7223 */ /* 0x040fe2000000000d */
[----:B------:R-:W-:Y:S01]  /*9100*/  FFMA R14, R41, R51, R14 ;  /* 0x00000033290e7223 */ /* 0x000fe2000000000e */
[C---:B------:R-:W-:Y:S01]  /*9110*/  FMUL R15, R38.reuse, R15 ;  /* 0x0000000f260f7220 */ /* 0x040fe20000400000 */
[--C-:B------:R-:W-:Y:S01]  /*9120*/  HADD2.F32 R55, -RZ, R75.reuse.H0_H0 ;  /* 0x2000004bff377230 */ /* 0x100fe20000004100 */
[----:B------:R-:W-:Y:S01]  /*9130*/  F2FP.SATFINITE.E5M2.F32.PACK_AB_MERGE_C R101, R11, R10, RZ ;  /* 0x0000000a0b65723e */ /* 0x000fe200048060ff */
[----:B------:R-:W-:Y:S02]  /*9140*/  HADD2.F32 R56, -RZ, R75.H1_H1 ;  /* 0x3000004bff387230 */ /* 0x000fe40000004100 */
[C---:B------:R-:W-:Y:S01]  /*9150*/  FFMA R15, R41.reuse, R52, R15 ;  /* 0x00000034290f7223 */ /* 0x040fe2000000000f */
[----:B------:R-:W-:Y:S01]  /*9160*/  FFMA R16, R41, R53, R16 ;  /* 0x0000003529107223 */ /* 0x000fe20000000010 */
[----:B------:R-:W-:Y:S01]  /*9170*/  F2FP.SATFINITE.E5M2.F32.PACK_AB_MERGE_C R101, R9, R8, R101 ;  /* 0x000000080965723e */ /* 0x000fe20004806065 */
[----:B------:R-:W-:Y:S01]  /*9180*/  FFMA R17, R41, R54, R17 ;  /* 0x0000003629117223 */ /* 0x000fe20000000011 */
[C---:B------:R-:W-:Y:S01]  /*9190*/  FMUL R18, R38.reuse, R18 ;  /* 0x0000001226127220 */ /* 0x040fe20000400000 */
[----:B------:R-:W-:Y:S01]  /*91a0*/  F2FP.SATFINITE.E5M2.F32.PACK_AB_MERGE_C R102, R15, R14, RZ ;  /* 0x0000000e0f66723e */ /* 0x000fe200048060ff */
[C---:B------:R-:W-:Y:S01]  /*91b0*/  FMUL R19, R38.reuse, R19 ;  /* 0x0000001326137220 */ /* 0x040fe20000400000 */
[--C-:B------:R-:W-:Y:S02]  /*91c0*/  HADD2.F32 R58, -RZ, R76.reuse.H0_H0 ;  /* 0x2000004cff3a7230 */ /* 0x100fe40000004100 */
[----:B------:R-:W-:Y:S01]  /*91d0*/  FFMA R18, R41, R55, R18 ;  /* 0x0000003729127223 */ /* 0x000fe20000000012 */
[----:B------:R-:W-:Y:S01]  /*91e0*/  F2FP.SATFINITE.E5M2.F32.PACK_AB_MERGE_C R102, R13, R12, R102 ;  /* 0x0000000c0d66723e */ /* 0x000fe20004806066 */
[C---:B------:R-:W-:Y:S01]  /*91f0*/  FFMA R19, R41.reuse, R56, R19 ;  /* 0x0000003829137223 */ /* 0x040fe20000000013 */
[----:B------:R-:W-:Y:S02]  /*9200*/  HADD2.F32 R61, -RZ, R76.H1_H1 ;  /* 0x3000004cff3d7230 */ /* 0x000fe40000004100 */
[C---:B------:R-:W-:Y:S01]  /*9210*/  FMUL R3, R38.reuse, R22 ;  /* 0x0000001626037220 */ /* 0x040fe20000400000 */
        /* <DEDUP_REMOVED lines=10> */
[C---:B------:R-:W-:Y:S01]  /*92c0*/  FMUL R23, R38.reuse, R28 ;  /* 0x0000001c26177220 */ /* 0x040fe20000400000 */
[----:B------:R-:W-:Y:S01]  /*92d0*/  F2FP.F16.E5M2.UNPACK_B R79, R79.H1 ;  /* 0x0000004fff4f723e */ /* 0x000fe200030004ff */
        /* <DEDUP_REMOVED lines=9> */
[C---:B------:R-:W-:Y:S01]  /*9370*/  FFMA R24, R41.reuse, R67, R24 ;  /* 0x0000004329187223 */ /* 0x040fe20000000018 */
[C---:B------:R-:W-:Y:S01]  /*9380*/  FMUL R28, R38.reuse, R33 ;  /* 0x00000021261c7220 */ /* 0x040fe20000400000 */
[--C-:B------:R-:W-:Y:S02]  /*9390*/  HADD2.F32 R42, -RZ, R79.reuse.H0_H0 ;  /* 0x2000004fff2a7230 */ /* 0x100fe40000004100 */
[C---:B------:R-:W-:Y:S01]  /*93a0*/  FFMA R25, R41.reuse, R66, R25 ;  /* 0x0000004229197223 */ /* 0x040fe20000000019 */
[----:B------:R-:W-:Y:S02]  /*93b0*/  HADD2.F32 R71, -RZ, R79.H1_H1 ;  /* 0x3000004fff477230 */ /* 0x000fe40000004100 */
[C---:B------:R-:W-:Y:S01]  /*93c0*/  FMUL R29, R38.reuse, R34 ;  /* 0x00000022261d7220 */ /* 0x040fe20000400000 */
        /* <DEDUP_REMOVED lines=9> */
[----:B-1----:R-:W-:Y:S01]  /*9460*/  F2FP.SATFINITE.E5M2.F32.PACK_AB_MERGE_C R105, R22, R21, RZ ;  /* 0x000000151669723e */ /* 0x002fe200048060ff */
[----:B------:R1:W-:Y:S01]  /*9470*/  STS.128 [R84+UR44+0x5200], R100 ;  /* 0x0052006454007988 */ /* 0x0003e20008000c2c */
[----:B------:R-:W-:Y:S02]  /*9480*/  F2FP.SATFINITE.E5M2.F32.PACK_AB_MERGE_C R64, R26, R25, RZ ;  /* 0x000000191a40723e */ /* 0x000fe400048060ff */
[----:B------:R-:W-:Y:S02]  /*9490*/  F2FP.SATFINITE.E5M2.F32.PACK_AB_MERGE_C R67, R30, R29, RZ ;  /* 0x0000001d1e43723e */ /* 0x000fe400048060ff */
[----:B------:R-:W-:Y:S02]  /*94a0*/  F2FP.SATFINITE.E5M2.F32.PACK_AB_MERGE_C R104, R2, R0, R3 ;  /* 0x000000000268723e */ /* 0x000fe40004806003 */
[----:B------:R-:W-:Y:S02]  /*94b0*/  F2FP.SATFINITE.E5M2.F32.PACK_AB_MERGE_C R105, R20, R7, R105 ;  /* 0x000000071469723e */ /* 0x000fe40004806069 */
[----:B------:R-:W-:Y:S02]  /*94c0*/  F2FP.SATFINITE.E5M2.F32.PACK_AB_MERGE_C R106, R24, R23, R64 ;  /* 0x00000017186a723e */ /* 0x000fe40004806040 */
[----:B------:R-:W-:Y:S02]  /*94d0*/  F2FP.SATFINITE.E5M2.F32.PACK_AB_MERGE_C R107, R28, R27, R67 ;  /* 0x0000001b1c6b723e */ /* 0x000fe40004806043 */
[----:B------:R-:W-:Y:S03]  /*94e0*/  IADD3 R36, PT, PT, R36, 0x1, RZ ;  /* 0x0000000124247810 */ /* 0x000fe60007ffe0ff */
        /* <DEDUP_REMOVED lines=18> */
.L_x_130:
[----:B------:R-:W-:Y:S05]  /*9610*/  BSYNC.RECONVERGENT B0 ;  /* 0x0000000000007941 */ /* 0x000fea0003800200 */
.L_x_129:
[----:B------:R-:W-:Y:S01]  /*9620*/  R2UR UR4, R87 ;  /* 0x00000000570472ca */ /* 0x000fe200000e0000 */
[----:B------:R-:W-:Y:S01]  /*9630*/  BAR.SYNC.DEFER_BLOCKING 0x1, 0x80 ;  /* 0x0042000000007b1d */ /* 0x000fe20000010000 */
[C---:B------:R-:W-:Y:S01]  /*9640*/  ISETP.NE.AND P0, PT, R89.reuse, 0x2, PT ;  /* 0x000000025900780c */ /* 0x040fe20003f05270 */
[----:B------:R-:W-:Y:S01]  /*9650*/  UISETP.NE.AND UP0, UPT, UR45, URZ, UPT ;  /* 0x000000ff2d00728c */ /* 0x000fe2000bf05270 */
[----:B------:R-:W-:Y:S01]  /*9660*/  ISETP.NE.AND P1, PT, R36, 0x4, PT ;  /* 0x000000042400780c */ /* 0x000fe20003f25270 */
[----:B------:R-:W-:Y:S01]  /*9670*/  UIADD3 UR16, UPT, UPT, UR38, UR59, URZ ;  /* 0x0000003b26107290 */ /* 0x000fe2000fffe0ff */
[----:B------:R-:W-:Y:S02]  /*9680*/  SEL R5, RZ, 0x1, P0 ;  /* 0x00000001ff057807 */ /* 0x000fe40000000000 */
[----:B------:R-:W-:Y:S02]  /*9690*/  SEL R3, RZ, 0x1, P1 ;  /* 0x00000001ff037807 */ /* 0x000fe40000800000 */
[----:B------:R-:W-:Y:S02]  /*96a0*/  LOP3.LUT R92, R92, R5, RZ, 0x3c, !PT ;  /* 0x000000055c5c7212 */ /* 0x000fe400078e3cff */
[----:B------:R-:W-:Y:S01]  /*96b0*/  LOP3.LUT R94, R94, R3, RZ, 0x3c, !PT ;  /* 0x000000035e5e7212 */ /* 0x000fe200078e3cff */
[----:B------:R-:W-:Y:S01]  /*96c0*/  UIADD3 UR20, UPT, UPT, UR37, UR4, URZ ;  /* 0x0000000425147290 */ /* 0x000fe2000fffe0ff */
[----:B------:R-:W-:Y:S02]  /*96d0*/  SEL R89, R89, RZ, P0 ;  /* 0x000000ff59597207 */ /* 0x000fe40000000000 */
[----:B------:R-:W-:Y:S01]  /*96e0*/  SEL R36, R36, RZ, P1 ;  /* 0x000000ff24247207 */ /* 0x000fe20000800000 */
[----:B------:R-:W-:Y:S01]  /*96f0*/  UMOV UR36, UR58 ;  /* 0x0000003a00247c82 */ /* 0x000fe20008000000 */
[----:B------:R-:W-:Y:S07]  /*9700*/  BRA.U UP0, `(.L_x_131) ;  /* 0xffffffb900e07547 */ /* 0x000fee000b83ffff */
[----:B------:R-:W-:Y:S05]  /*9710*/  EXIT ;  /* 0x000000000000794d */ /* 0x000fea0003800000 */
.L_x_24:
[----:B-1----:R1:W2:Y:S02]  /*9720*/  SYNCS.PHASECHK.TRANS64.TRYWAIT P0, [R0+URZ+0x100], R3 ;  /* 0x00010003000075a7 */ /* 0x0022a400080011ff */
[----:B--2---:R-:W-:Y:S05]  /*9730*/  @!P0 NANOSLEEP.SYNCS 0x989680 ;  /* 0x009896800000895d */ /* 0x004fea0003900000 */
[----:B------:R-:W2:Y:S02]  /*9740*/  @!P0 SYNCS.PHASECHK.TRANS64 P0, [R0+URZ+0x100], R3 ;  /* 0x00010003000085a7 */ /* 0x000ea400080010ff */
[----:B--2---:R-:W-:Y:S05]  /*9750*/  @!P0 BRA `(.L_x_24) ;  /* 0xfffffffc00f08947 */ /* 0x004fea000383ffff */
[----:B------:R-:W-:Y:S05]  /*9760*/  BRA `(.L_x_132) ;  /* 0xffffff8000ac7947 */ /* 0x000fea000383ffff */
.L_x_27:
[----:B-1----:R-:W-:-:S07]  /*9770*/  MOV R0, UR33 ;  /* 0x0000002100007c02 */ /* 0x002fce0008000f00 */
.L_x_133:
[----:B-1----:R1:W2:Y:S02]  /*9780*/  SYNCS.PHASECHK.TRANS64.TRYWAIT P0, [R0+URZ+0x20], R3 ;  /* 0x00002003000075a7 */ /* 0x0022a400080011ff */
[----:B--2---:R-:W-:Y:S05]  /*9790*/  @!P0 NANOSLEEP.SYNCS 0x989680 ;  /* 0x009896800000895d */ /* 0x004fea0003900000 */
[----:B------:R-:W2:Y:S02]  /*97a0*/  @!P0 SYNCS.PHASECHK.TRANS64 P0, [R0+URZ+0x20], R3 ;  /* 0x00002003000085a7 */ /* 0x000ea400080010ff */
[----:B--2---:R-:W-:Y:S05]  /*97b0*/  @!P0 BRA `(.L_x_133) ;  /* 0xfffffffc00f08947 */ /* 0x004fea000383ffff */
[----:B------:R-:W-:Y:S05]  /*97c0*/  BRA `(.L_x_26) ;  /* 0xffffff8000f07947 */ /* 0x000fea000383ffff */
.L_x_34:
[----:B-1----:R-:W-:-:S07]  /*97d0*/  MOV R0, UR17 ;  /* 0x0000001100007c02 */ /* 0x002fce0008000f00 */
.L_x_134:
[----:B-1----:R1:W2:Y:S02]  /*97e0*/  SYNCS.PHASECHK.TRANS64.TRYWAIT P0, [R0+URZ+0x20], R3 ;  /* 0x00002003000075a7 */ /* 0x0022a400080011ff */
[----:B--2---:R-:W-:Y:S05]  /*97f0*/  @!P0 NANOSLEEP.SYNCS 0x989680 ;  /* 0x009896800000895d */ /* 0x004fea0003900000 */
[----:B------:R-:W2:Y:S02]  /*9800*/  @!P0 SYNCS.PHASECHK.TRANS64 P0, [R0+URZ+0x20], R3 ;  /* 0x00002003000085a7 */ /* 0x000ea400080010ff */
[----:B--2---:R-:W-:Y:S05]  /*9810*/  @!P0 BRA `(.L_x_134) ;  /* 0xfffffffc00f08947 */ /* 0x004fea000383ffff */
[----:B------:R-:W-:Y:S05]  /*9820*/  BRA `(.L_x_33) ;  /* 0xffffff8400b07947 */ /* 0x000fea000383ffff */
.L_x_39:
[----:B-1----:R1:W2:Y:S02]  /*9830*/  SYNCS.PHASECHK.TRANS64.TRYWAIT P0, [R3+URZ+0x90], R0 ;  /* 0x00009000030075a7 */ /* 0x0022a400080011ff */
[----:B--2---:R-:W-:Y:S05]  /*9840*/  @!P0 NANOSLEEP.SYNCS 0x989680 ;  /* 0x009896800000895d */ /* 0x004fea0003900000 */
[----:B------:R-:W2:Y:S02]  /*9850*/  @!P0 SYNCS.PHASECHK.TRANS64 P0, [R3+URZ+0x90], R0 ;  /* 0x00009000030085a7 */ /* 0x000ea400080010ff */
[----:B--2---:R-:W-:Y:S05]  /*9860*/  @!P0 BRA `(.L_x_39) ;  /* 0xfffffffc00f08947 */ /* 0x004fea000383ffff */
[----:B------:R-:W-:Y:S05]  /*9870*/  BRA `(.L_x_135) ;  /* 0xffffff8800507947 */ /* 0x000fea000383ffff */
.L_x_43:
[----:B-1----:R-:W-:-:S07]  /*9880*/  MOV R0, UR4 ;  /* 0x0000000400007c02 */ /* 0x002fce0008000f00 */
.L_x_136:
[----:B-1----:R1:W2:Y:S02]  /*9890*/  SYNCS.PHASECHK.TRANS64.TRYWAIT P0, [R0+URZ], R3 ;  /* 0x00000003000075a7 */ /* 0x0022a400080011ff */
[----:B--2---:R-:W-:Y:S05]  /*98a0*/  @!P0 NANOSLEEP.SYNCS 0x989680 ;  /* 0x009896800000895d */ /* 0x004fea0003900000 */
[----:B------:R-:W2:Y:S02]  /*98b0*/  @!P0 SYNCS.PHASECHK.TRANS64 P0, [R0+URZ], R3 ;  /* 0x00000003000085a7 */ /* 0x000ea400080010ff */
[----:B--2---:R-:W-:Y:S05]  /*98c0*/  @!P0 BRA `(.L_x_136) ;  /* 0xfffffffc00f08947 */ /* 0x004fea000383ffff */
[----:B------:R-:W-:Y:S05]  /*98d0*/  BRA `(.L_x_137) ;  /* 0xffffff8c00f87947 */ /* 0x000fea000383ffff */
.L_x_44:
[----:B------:R-:W-:-:S07]  /*98e0*/  MOV R0, UR5 ;  /* 0x0000000500007c02 */ /* 0x000fce0008000f00 */
.L_x_138:
[----:B-1----:R1:W2:Y:S02]  /*98f0*/  SYNCS.PHASECHK.TRANS64.TRYWAIT P0, [R0+URZ], R3 ;  /* 0x00000003000075a7 */ /* 0x0022a400080011ff */
[----:B--2---:R-:W-:Y:S05]  /*9900*/  @!P0 NANOSLEEP.SYNCS 0x989680 ;  /* 0x009896800000895d */ /* 0x004fea0003900000 */
[----:B------:R-:W2:Y:S02]  /*9910*/  @!P0 SYNCS.PHASECHK.TRANS64 P0, [R0+URZ], R3 ;  /* 0x00000003000085a7 */ /* 0x000ea400080010ff */
[----:B--2---:R-:W-:Y:S05]  /*9920*/  @!P0 BRA `(.L_x_138) ;  /* 0xfffffffc00f08947 */ /* 0x004fea000383ffff */
[----:B------:R-:W-:Y:S05]  /*9930*/  BRA `(.L_x_139) ;  /* 0xffffff9000047947 */ /* 0x000fea000383ffff */
.L_x_45:
[----:B------:R-:W-:-:S07]  /*9940*/  MOV R0, UR5 ;  /* 0x0000000500007c02 */ /* 0x000fce0008000f00 */
.L_x_140:
[----:B-1----:R1:W2:Y:S02]  /*9950*/  SYNCS.PHASECHK.TRANS64.TRYWAIT P0, [R0+URZ], R3 ;  /* 0x00000003000075a7 */ /* 0x0022a400080011ff */
[----:B--2---:R-:W-:Y:S05]  /*9960*/  @!P0 NANOSLEEP.SYNCS 0x989680 ;  /* 0x009896800000895d */ /* 0x004fea0003900000 */
[----:B------:R-:W2:Y:S02]  /*9970*/  @!P0 SYNCS.PHASECHK.TRANS64 P0, [R0+URZ], R3 ;  /* 0x00000003000085a7 */ /* 0x000ea400080010ff */
[----:B--2---:R-:W-:Y:S05]  /*9980*/  @!P0 BRA `(.L_x_140) ;  /* 0xfffffffc00f08947 */ /* 0x004fea000383ffff */
[----:B------:R-:W-:Y:S05]  /*9990*/  BRA `(.L_x_141) ;  /* 0xffffff9000107947 */ /* 0x000fea000383ffff */
.L_x_48:
[----:B--2---:R2:W3:Y:S02]  /*99a0*/  SYNCS.PHASECHK.TRANS64.TRYWAIT P0, [R2+URZ+0xf0], R5 ;  /* 0x0000f005020075a7 */ /* 0x0044e400080011ff */
[----:B---3--:R-:W-:Y:S05]  /*99b0*/  @!P0 NANOSLEEP.SYNCS 0x989680 ;  /* 0x009896800000895d */ /* 0x008fea0003900000 */
[----:B------:R-:W3:Y:S02]  /*99c0*/  @!P0 SYNCS.PHASECHK.TRANS64 P0, [R2+URZ+0xf0], R5 ;  /* 0x0000f005020085a7 */ /* 0x000ee400080010ff */
[----:B---3--:R-:W-:Y:S05]  /*99d0*/  @!P0 BRA `(.L_x_48) ;  /* 0xfffffffc00f08947 */ /* 0x008fea000383ffff */
[----:B------:R-:W-:Y:S05]  /*99e0*/  BRA `(.L_x_142) ;  /* 0xffffff9000747947 */ /* 0x000fea000383ffff */
.L_x_49:
[----:B------:R-:W-:-:S07]  /*99f0*/  MOV R2, UR4 ;  /* 0x0000000400027c02 */ /* 0x000fce0008000f00 */
.L_x_143:
[----:B--2---:R2:W3:Y:S02]  /*9a00*/  SYNCS.PHASECHK.TRANS64.TRYWAIT P0, [R2+URZ+0xa0], R5 ;  /* 0x0000a005020075a7 */ /* 0x0044e400080011ff */
[----:B---3--:R-:W-:Y:S05]  /*9a10*/  @!P0 NANOSLEEP.SYNCS 0x989680 ;  /* 0x009896800000895d */ /* 0x008fea0003900000 */
[----:B------:R-:W3:Y:S02]  /*9a20*/  @!P0 SYNCS.PHASECHK.TRANS64 P0, [R2+URZ+0xa0], R5 ;  /* 0x0000a005020085a7 */ /* 0x000ee400080010ff */
[----:B---3--:R-:W-:Y:S05]  /*9a30*/  @!P0 BRA `(.L_x_143) ;  /* 0xfffffffc00f08947 */ /* 0x008fea000383ffff */
[----:B------:R-:W-:Y:S05]  /*9a40*/  BRA `(.L_x_144) ;  /* 0xffffff9000847947 */ /* 0x000fea000383ffff */
.L_x_50:
[----:B--2---:R2:W3:Y:S02]  /*9a50*/  SYNCS.PHASECHK.TRANS64.TRYWAIT P1, [R2+URZ+0x90], R5 ;  /* 0x00009005020075a7 */ /* 0x0044e400080211ff */
[----:B---3--:R-:W-:Y:S05]  /*9a60*/  @!P1 NANOSLEEP.SYNCS 0x989680 ;  /* 0x009896800000995d */ /* 0x008fea0003900000 */
[----:B------:R-:W3:Y:S02]  /*9a70*/  @!P1 SYNCS.PHASECHK.TRANS64 P1, [R2+URZ+0x90], R5 ;  /* 0x00009005020095a7 */ /* 0x000ee400080210ff */
[----:B---3--:R-:W-:Y:S05]  /*9a80*/  @!P1 BRA `(.L_x_50) ;  /* 0xfffffffc00f09947 */ /* 0x008fea000383ffff */
[----:B------:R-:W-:Y:S05]  /*9a90*/  BRA `(.L_x_145) ;  /* 0xffffff9000b47947 */ /* 0x000fea000383ffff */
.L_x_53:
[----:B------:R-:W-:-:S07]  /*9aa0*/  MOV R0, UR4 ;  /* 0x0000000400007c02 */ /* 0x000fce0008000f00 */
.L_x_146:
[----:B--2---:R2:W3:Y:S02]  /*9ab0*/  SYNCS.PHASECHK.TRANS64.TRYWAIT P0, [R0+URZ+0xa0], R3 ;  /* 0x0000a003000075a7 */ /* 0x0044e400080011ff */
[----:B---3--:R-:W-:Y:S05]  /*9ac0*/  @!P0 NANOSLEEP.SYNCS 0x989680 ;  /* 0x009896800000895d */ /* 0x008fea0003900000 */
[----:B------:R-:W3:Y:S02]  /*9ad0*/  @!P0 SYNCS.PHASECHK.TRANS64 P0, [R0+URZ+0xa0], R3 ;  /* 0x0000a003000085a7 */ /* 0x000ee400080010ff */
[----:B---3--:R-:W-:Y:S05]  /*9ae0*/  @!P0 BRA `(.L_x_146) ;  /* 0xfffffffc00f08947 */ /* 0x008fea000383ffff */
[----:B------:R-:W-:Y:S05]  /*9af0*/  BRA `(.L_x_52) ;  /* 0xffffff9400087947 */ /* 0x000fea000383ffff */
.L_x_60:
[----:B-1----:R1:W2:Y:S02]  /*9b00*/  SYNCS.PHASECHK.TRANS64.TRYWAIT P1, [R0+URZ+0x90], R5 ;  /* 0x00009005000075a7 */ /* 0x0022a400080211ff */
[----:B--2---:R-:W-:Y:S05]  /*9b10*/  @!P1 NANOSLEEP.SYNCS 0x989680 ;  /* 0x009896800000995d */ /* 0x004fea0003900000 */
[----:B------:R-:W2:Y:S02]  /*9b20*/  @!P1 SYNCS.PHASECHK.TRANS64 P1, [R0+URZ+0x90], R5 ;  /* 0x00009005000095a7 */ /* 0x000ea400080210ff */
[----:B--2---:R-:W-:Y:S05]  /*9b30*/  @!P1 BRA `(.L_x_60) ;  /* 0xfffffffc00f09947 */ /* 0x004fea000383ffff */
[----:B------:R-:W-:Y:S05]  /*9b40*/  BRA `(.L_x_147) ;  /* 0xffffff9800687947 */ /* 0x000fea000383ffff */
.L_x_61:
[----:B------:R-:W-:-:S07]  /*9b50*/  MOV R3, UR19 ;  /* 0x0000001300037c02 */ /* 0x000fce0008000f00 */
.L_x_148:
[----:B-1----:R1:W2:Y:S02]  /*9b60*/  SYNCS.PHASECHK.TRANS64.TRYWAIT P0, [R3+URZ+0xd0], R0 ;  /* 0x0000d000030075a7 */ /* 0x0022a400080011ff */
[----:B--2---:R-:W-:Y:S05]  /*9b70*/  @!P0 NANOSLEEP.SYNCS 0x989680 ;  /* 0x009896800000895d */ /* 0x004fea0003900000 */
[----:B------:R-:W2:Y:S02]  /*9b80*/  @!P0 SYNCS.PHASECHK.TRANS64 P0, [R3+URZ+0xd0], R0 ;  /* 0x0000d000030085a7 */ /* 0x000ea400080010ff */
[----:B--2---:R-:W-:Y:S05]  /*9b90*/  @!P0 BRA `(.L_x_148) ;  /* 0xfffffffc00f08947 */ /* 0x004fea000383ffff */
[----:B------:R-:W-:Y:S05]  /*9ba0*/  BRA `(.L_x_149) ;  /* 0xffffff98009c7947 */ /* 0x000fea000383ffff */
.L_x_64:
[----:B------:R-:W-:Y:S07]  /*9bb0*/  MOV R0, UR6 ;  /* 0x0000000600007c02 */ /* 0x000fee0008000f00 */
.L_x_150:
[----:B-1----:R1:W2:Y:S02]  /*9bc0*/  SYNCS.PHASECHK.TRANS64.TRYWAIT P0, [R0+URZ], R3 ;  /* 0x00000003000075a7 */ /* 0x0022a400080011ff */
[----:B--2---:R-:W-:Y:S05]  /*9bd0*/  @!P0 NANOSLEEP.SYNCS 0x989680 ;  /* 0x009896800000895d */ /* 0x004fea0003900000 */
[----:B------:R-:W2:Y:S02]  /*9be0*/  @!P0 SYNCS.PHASECHK.TRANS64 P0, [R0+URZ], R3 ;  /* 0x00000003000085a7 */ /* 0x000ea400080010ff */
[----:B--2---:R-:W-:Y:S05]  /*9bf0*/  @!P0 BRA `(.L_x_150) ;  /* 0xfffffffc00f08947 */ /* 0x004fea000383ffff */
[----:B------:R-:W-:Y:S05]  /*9c00*/  BRA `(.L_x_63) ;  /* 0xffffff9800d47947 */ /* 0x000fea000383ffff */
.L_x_67:
[----:B------:R-:W-:-:S07]  /*9c10*/  MOV R0, UR4 ;  /* 0x0000000400007c02 */ /* 0x000fce0008000f00 */
.L_x_151:
[----:B--2---:R2:W4:Y:S02]  /*9c20*/  SYNCS.PHASECHK.TRANS64.TRYWAIT P0, [R0+URZ], R3 ;  /* 0x00000003000075a7 */ /* 0x00452400080011ff */
[----:B----4-:R-:W-:Y:S05]  /*9c30*/  @!P0 NANOSLEEP.SYNCS 0x989680 ;  /* 0x009896800000895d */ /* 0x010fea0003900000 */
[----:B------:R-:W4:Y:S02]  /*9c40*/  @!P0 SYNCS.PHASECHK.TRANS64 P0, [R0+URZ], R3 ;  /* 0x00000003000085a7 */ /* 0x000f2400080010ff */
[----:B----4-:R-:W-:Y:S05]  /*9c50*/  @!P0 BRA `(.L_x_151) ;  /* 0xfffffffc00f08947 */ /* 0x010fea000383ffff */
[----:B------:R-:W-:Y:S05]  /*9c60*/  BRA `(.L_x_152) ;  /* 0xffffff9c00747947 */ /* 0x000fea000383ffff */
.L_x_68:
[----:B------:R-:W-:-:S07]  /*9c70*/  MOV R0, UR5 ;  /* 0x0000000500007c02 */ /* 0x000fce0008000f00 */
.L_x_153:
[----:B-1----:R1:W2:Y:S02]  /*9c80*/  SYNCS.PHASECHK.TRANS64.TRYWAIT P0, [R0+URZ], R3 ;  /* 0x00000003000075a7 */ /* 0x0022a400080011ff */
[----:B--2---:R-:W-:Y:S05]  /*9c90*/  @!P0 NANOSLEEP.SYNCS 0x989680 ;  /* 0x009896800000895d */ /* 0x004fea0003900000 */
[----:B------:R-:W2:Y:S02]  /*9ca0*/  @!P0 SYNCS.PHASECHK.TRANS64 P0, [R0+URZ], R3 ;  /* 0x00000003000085a7 */ /* 0x000ea400080010ff */
[----:B--2---:R-:W-:Y:S05]  /*9cb0*/  @!P0 BRA `(.L_x_153) ;  /* 0xfffffffc00f08947 */ /* 0x004fea000383ffff */
[----:B------:R-:W-:Y:S05]  /*9cc0*/  BRA `(.L_x_154) ;  /* 0xffffff9c00807947 */ /* 0x000fea000383ffff */
.L_x_69:
[----:B------:R-:W-:-:S07]  /*9cd0*/  MOV R0, UR5 ;  /* 0x0000000500007c02 */ /* 0x000fce0008000f00 */
.L_x_155:
[----:B-1----:R1:W2:Y:S02]  /*9ce0*/  SYNCS.PHASECHK.TRANS64.TRYWAIT P0, [R0+URZ], R3 ;  /* 0x00000003000075a7 */ /* 0x0022a400080011ff */
[----:B--2---:R-:W-:Y:S05]  /*9cf0*/  @!P0 NANOSLEEP.SYNCS 0x989680 ;  /* 0x009896800000895d */ /* 0x004fea0003900000 */
[----:B------:R-:W2:Y:S02]  /*9d00*/  @!P0 SYNCS.PHASECHK.TRANS64 P0, [R0+URZ], R3 ;  /* 0x00000003000085a7 */ /* 0x000ea400080010ff */
[----:B--2---:R-:W-:Y:S05]  /*9d10*/  @!P0 BRA `(.L_x_155) ;  /* 0xfffffffc00f08947 */ /* 0x004fea000383ffff */
[----:B------:R-:W-:Y:S05]  /*9d20*/  BRA `(.L_x_156) ;  /* 0xffffff9c008c7947 */ /* 0x000fea000383ffff */
.L_x_70:
[----:B------:R-:W-:-:S07]  /*9d30*/  MOV R0, UR4 ;  /* 0x0000000400007c02 */ /* 0x000fce0008000f00 */
.L_x_157:
[----:B-1----:R1:W2:Y:S02]  /*9d40*/  SYNCS.PHASECHK.TRANS64.TRYWAIT P0, [R0+URZ], R3 ;  /* 0x00000003000075a7 */ /* 0x0022a400080011ff */
[----:B--2---:R-:W-:Y:S05]  /*9d50*/  @!P0 NANOSLEEP.SYNCS 0x989680 ;  /* 0x009896800000895d */ /* 0x004fea0003900000 */
[----:B------:R-:W2:Y:S02]  /*9d60*/  @!P0 SYNCS.PHASECHK.TRANS64 P0, [R0+URZ], R3 ;  /* 0x00000003000085a7 */ /* 0x000ea400080010ff */
[----:B--2---:R-:W-:Y:S05]  /*9d70*/  @!P0 BRA `(.L_x_157) ;  /* 0xfffffffc00f08947 */ /* 0x004fea000383ffff */
[----:B------:R-:W-:Y:S05]  /*9d80*/  BRA `(.L_x_158) ;  /* 0xffffff9c00987947 */ /* 0x000fea000383ffff */
.L_x_75:
[----:B--2---:R2:W3:Y:S02]  /*9d90*/  SYNCS.PHASECHK.TRANS64.TRYWAIT P0, [R12+URZ+0x90], R9 ;  /* 0x000090090c0075a7 */ /* 0x0044e400080011ff */
[----:B---3--:R-:W-:Y:S05]  /*9da0*/  @!P0 NANOSLEEP.SYNCS 0x989680 ;  /* 0x009896800000895d */ /* 0x008fea0003900000 */
[----:B------:R-:W3:Y:S02]  /*9db0*/  @!P0 SYNCS.PHASECHK.TRANS64 P0, [R12+URZ+0x90], R9 ;  /* 0x000090090c0085a7 */ /* 0x000ee400080010ff */
[----:B---3--:R-:W-:Y:S05]  /*9dc0*/  @!P0 BRA `(.L_x_75) ;  /* 0xfffffffc00f08947 */ /* 0x008fea000383ffff */
[----:B------:R-:W-:Y:S05]  /*9dd0*/  BRA `(.L_x_159) ;  /* 0xffffffa000c87947 */ /* 0x000fea000383ffff */
.L_x_78:
[----:B------:R-:W-:Y:S07]  /*9de0*/  MOV R0, UR21 ;  /* 0x0000001500007c02 */ /* 0x000fee0008000f00 */
.L_x_160:
[----:B--2---:R2:W3:Y:S02]  /*9df0*/  SYNCS.PHASECHK.TRANS64.TRYWAIT P2, [R0+URZ+0x88], R11 ;  /* 0x0000880b000075a7 */ /* 0x0044e400080411ff */
[----:B---3--:R-:W-:Y:S05]  /*9e00*/  @!P2 NANOSLEEP.SYNCS 0x989680 ;  /* 0x009896800000a95d */ /* 0x008fea0003900000 */
[----:B------:R-:W3:Y:S02]  /*9e10*/  @!P2 SYNCS.PHASECHK.TRANS64 P2, [R0+URZ+0x88], R11 ;  /* 0x0000880b0000a5a7 */ /* 0x000ee400080410ff */
[----:B---3--:R-:W-:Y:S05]  /*9e20*/  @!P2 BRA `(.L_x_160) ;  /* 0xfffffffc00f0a947 */ /* 0x008fea000383ffff */
[----:B------:R-:W-:Y:S05]  /*9e30*/  BRA `(.L_x_77) ;  /* 0xffffffa800307947 */ /* 0x000fea000383ffff */
.L_x_81:
[----:B--2---:R-:W-:Y:S07]  /*9e40*/  MOV R0, UR21 ;  /* 0x0000001500007c02 */ /* 0x004fee0008000f00 */
.L_x_161:
[----:B--2---:R2:W3:Y:S02]  /*9e50*/  SYNCS.PHASECHK.TRANS64.TRYWAIT P0, [R0+URZ+0x60], R9 ;  /* 0x00006009000075a7 */ /* 0x0044e400080011ff */
[----:B---3--:R-:W-:Y:S05]  /*9e60*/  @!P0 NANOSLEEP.SYNCS 0x989680 ;  /* 0x009896800000895d */ /* 0x008fea0003900000 */
[----:B------:R-:W3:Y:S02]  /*9e70*/  @!P0 SYNCS.PHASECHK.TRANS64 P0, [R0+URZ+0x60], R9 ;  /* 0x00006009000085a7 */ /* 0x000ee400080010ff */
[----:B---3--:R-:W-:Y:S05]  /*9e80*/  @!P0 BRA `(.L_x_161) ;  /* 0xfffffffc00f08947 */ /* 0x008fea000383ffff */
[----:B------:R-:W-:Y:S05]  /*9e90*/  BRA `(.L_x_162) ;  /* 0xffffffa8008c7947 */ /* 0x000fea000383ffff */
.L_x_82:
[----:B------:R-:W-:Y:S07]  /*9ea0*/  MOV R0, UR21 ;  /* 0x0000001500007c02 */ /* 0x000fee0008000f00 */
.L_x_163:
[----:B--2---:R2:W3:Y:S02]  /*9eb0*/  SYNCS.PHASECHK.TRANS64.TRYWAIT P0, [R0+URZ+0x68], R9 ;  /* 0x00006809000075a7 */ /* 0x0044e400080011ff */
[----:B---3--:R-:W-:Y:S05]  /*9ec0*/  @!P0 NANOSLEEP.SYNCS 0x989680 ;  /* 0x009896800000895d */ /* 0x008fea0003900000 */
[----:B------:R-:W3:Y:S02]  /*9ed0*/  @!P0 SYNCS.PHASECHK.TRANS64 P0, [R0+URZ+0x68], R9 ;  /* 0x00006809000085a7 */ /* 0x000ee400080010ff */
[----:B---3--:R-:W-:Y:S05]  /*9ee0*/  @!P0 BRA `(.L_x_163) ;  /* 0xfffffffc00f08947 */ /* 0x008fea000383ffff */
[----:B------:R-:W-:Y:S05]  /*9ef0*/  BRA `(.L_x_164) ;  /* 0xffffffa800c47947 */ /* 0x000fea000383ffff */
.L_x_83:
[----:B------:R-:W-:Y:S07]  /*9f00*/  MOV R0, UR21 ;  /* 0x0000001500007c02 */ /* 0x000fee0008000f00 */
.L_x_165:
[----:B--2---:R2:W3:Y:S02]  /*9f10*/  SYNCS.PHASECHK.TRANS64.TRYWAIT P0, [R0+URZ+0x70], R9 ;  /* 0x00007009000075a7 */ /* 0x0044e400080011ff */
[----:B---3--:R-:W-:Y:S05]  /*9f20*/  @!P0 NANOSLEEP.SYNCS 0x989680 ;  /* 0x009896800000895d */ /* 0x008fea0003900000 */
[----:B------:R-:W3:Y:S02]  /*9f30*/  @!P0 SYNCS.PHASECHK.TRANS64 P0, [R0+URZ+0x70], R9 ;  /* 0x00007009000085a7 */ /* 0x000ee400080010ff */
[----:B---3--:R-:W-:Y:S05]  /*9f40*/  @!P0 BRA `(.L_x_165) ;  /* 0xfffffffc00f08947 */ /* 0x008fea000383ffff */
[----:B------:R-:W-:Y:S05]  /*9f50*/  BRA `(.L_x_166) ;  /* 0xffffffac00087947 */ /* 0x000fea000383ffff */
.L_x_84:
[----:B------:R-:W-:Y:S07]  /*9f60*/  MOV R0, UR21 ;  /* 0x0000001500007c02 */ /* 0x000fee0008000f00 */
.L_x_167:
[----:B--2---:R2:W3:Y:S02]  /*9f70*/  SYNCS.PHASECHK.TRANS64.TRYWAIT P0, [R0+URZ+0x78], R9 ;  /* 0x00007809000075a7 */ /* 0x0044e400080011ff */
[----:B---3--:R-:W-:Y:S05]  /*9f80*/  @!P0 NANOSLEEP.SYNCS 0x989680 ;  /* 0x009896800000895d */ /* 0x008fea0003900000 */
[----:B------:R-:W3:Y:S02]  /*9f90*/  @!P0 SYNCS.PHASECHK.TRANS64 P0, [R0+URZ+0x78], R9 ;  /* 0x00007809000085a7 */ /* 0x000ee400080010ff */
[----:B---3--:R-:W-:Y:S05]  /*9fa0*/  @!P0 BRA `(.L_x_167) ;  /* 0xfffffffc00f08947 */ /* 0x008fea000383ffff */
[----:B------:R-:W-:Y:S05]  /*9fb0*/  BRA `(.L_x_168) ;  /* 0xffffffac00487947 */ /* 0x000fea000383ffff */
.L_x_86:
[----:B------:R-:W-:-:S07]  /*9fc0*/  MOV R0, UR21 ;  /* 0x0000001500007c02 */ /* 0x000fce0008000f00 */
.L_x_169:
[----:B---3--:R3:W4:Y:S02]  /*9fd0*/  SYNCS.PHASECHK.TRANS64.TRYWAIT P0, [R0+URZ+0x60], R3 ;  /* 0x00006003000075a7 */ /* 0x00872400080011ff */
[----:B----4-:R-:W-:Y:S05]  /*9fe0*/  @!P0 NANOSLEEP.SYNCS 0x989680 ;  /* 0x009896800000895d */ /* 0x010fea0003900000 */
[----:B------:R-:W4:Y:S02]  /*9ff0*/  @!P0 SYNCS.PHASECHK.TRANS64 P0, [R0+URZ+0x60], R3 ;  /* 0x00006003000085a7 */ /* 0x000f2400080010ff */
[----:B----4-:R-:W-:Y:S05]  /*a000*/  @!P0 BRA `(.L_x_169) ;  /* 0xfffffffc00f08947 */ /* 0x010fea000383ffff */
[----:B------:R-:W-:Y:S05]  /*a010*/  BRA `(.L_x_170) ;  /* 0xffffffac00bc7947 */ /* 0x000fea000383ffff */
.L_x_87:
[----:B---3--:R-:W-:-:S07]  /*a020*/  MOV R0, UR21 ;  /* 0x0000001500007c02 */ /* 0x008fce0008000f00 */
.L_x_171:
[----:B---3--:R3:W4:Y:S02]  /*a030*/  SYNCS.PHASECHK.TRANS64.TRYWAIT P0, [R0+URZ+0x68], R3 ;  /* 0x00006803000075a7 */ /* 0x00872400080011ff */
[----:B----4-:R-:W-:Y:S05]  /*a040*/  @!P0 NANOSLEEP.SYNCS 0x989680 ;  /* 0x009896800000895d */ /* 0x010fea0003900000 */
[----:B------:R-:W4:Y:S02]  /*a050*/  @!P0 SYNCS.PHASECHK.TRANS64 P0, [R0+URZ+0x68], R3 ;  /* 0x00006803000085a7 */ /* 0x000f2400080010ff */
[----:B----4-:R-:W-:Y:S05]  /*a060*/  @!P0 BRA `(.L_x_171) ;  /* 0xfffffffc00f08947 */ /* 0x010fea000383ffff */
[----:B------:R-:W-:Y:S05]  /*a070*/  BRA `(.L_x_172) ;  /* 0xffffffac00ac7947 */ /* 0x000fea000383ffff */
.L_x_88:
[----:B---3--:R-:W-:-:S07]  /*a080*/  MOV R0, UR21 ;  /* 0x0000001500007c02 */ /* 0x008fce0008000f00 */
.L_x_173:
[----:B---3--:R3:W4:Y:S02]  /*a090*/  SYNCS.PHASECHK.TRANS64.TRYWAIT P0, [R0+URZ+0x70], R3 ;  /* 0x00007003000075a7 */ /* 0x00872400080011ff */
[----:B----4-:R-:W-:Y:S05]  /*a0a0*/  @!P0 NANOSLEEP.SYNCS 0x989680 ;  /* 0x009896800000895d */ /* 0x010fea0003900000 */
[----:B------:R-:W4:Y:S02]  /*a0b0*/  @!P0 SYNCS.PHASECHK.TRANS64 P0, [R0+URZ+0x70], R3 ;  /* 0x00007003000085a7 */ /* 0x000f2400080010ff */
[----:B----4-:R-:W-:Y:S05]  /*a0c0*/  @!P0 BRA `(.L_x_173) ;  /* 0xfffffffc00f08947 */ /* 0x010fea000383ffff */
[----:B------:R-:W-:Y:S05]  /*a0d0*/  BRA `(.L_x_174) ;  /* 0xffffffac009c7947 */ /* 0x000fea000383ffff */
.L_x_90:
[----:B-1----:R1:W2:Y:S02]  /*a0e0*/  SYNCS.PHASECHK.TRANS64.TRYWAIT P0, [R3+URZ+0x90], R0 ;  /* 0x00009000030075a7 */ /* 0x0022a400080011ff */
[----:B--2---:R-:W-:Y:S05]  /*a0f0*/  @!P0 NANOSLEEP.SYNCS 0x989680 ;  /* 0x009896800000895d */ /* 0x004fea0003900000 */
[----:B------:R-:W2:Y:S02]  /*a100*/  @!P0 SYNCS.PHASECHK.TRANS64 P0, [R3+URZ+0x90], R0 ;  /* 0x00009000030085a7 */ /* 0x000ea400080010ff */
[----:B--2---:R-:W-:Y:S05]  /*a110*/  @!P0 BRA `(.L_x_90) ;  /* 0xfffffffc00f08947 */ /* 0x004fea000383ffff */
[----:B------:R-:W-:Y:S05]  /*a120*/  BRA `(.L_x_175) ;  /* 0xffffffb0006c7947 */ /* 0x000fea000383ffff */
.L_x_101:
[----:B--2---:R2:W1:Y:S02]  /*a130*/  SYNCS.PHASECHK.TRANS64.TRYWAIT P1, [R2+URZ+0x40], R3 ;  /* 0x00004003020075a7 */ /* 0x00446400080211ff */
[----:B-1----:R-:W-:Y:S05]  /*a140*/  @!P1 NANOSLEEP.SYNCS 0x989680 ;  /* 0x009896800000995d */ /* 0x002fea0003900000 */
[----:B------:R-:W1:Y:S02]  /*a150*/  @!P1 SYNCS.PHASECHK.TRANS64 P1, [R2+URZ+0x40], R3 ;  /* 0x00004003020095a7 */ /* 0x000e6400080210ff */
[----:B-1----:R-:W-:Y:S05]  /*a160*/  @!P1 BRA `(.L_x_101) ;  /* 0xfffffffc00f09947 */ /* 0x002fea000383ffff */
[----:B------:R-:W-:Y:S05]  /*a170*/  BRA `(.L_x_100) ;  /* 0xffffffbc00e47947 */ /* 0x000fea000383ffff */
.L_x_103:
[----:B--2---:R2:W4:Y:S02]  /*a180*/  SYNCS.PHASECHK.TRANS64.TRYWAIT P0, [R71+URZ+0xb0], R4 ;  /* 0x0000b004470075a7 */ /* 0x00452400080011ff */
[----:B----4-:R-:W-:Y:S05]  /*a190*/  @!P0 NANOSLEEP.SYNCS 0x989680 ;  /* 0x009896800000895d */ /* 0x010fea0003900000 */
[----:B------:R-:W4:Y:S02]  /*a1a0*/  @!P0 SYNCS.PHASECHK.TRANS64 P0, [R71+URZ+0xb0], R4 ;  /* 0x0000b004470085a7 */ /* 0x000f2400080010ff */
[----:B----4-:R-:W-:Y:S05]  /*a1b0*/  @!P0 BRA `(.L_x_103) ;  /* 0xfffffffc00f08947 */ /* 0x010fea000383ffff */
[----:B------:R-:W-:Y:S05]  /*a1c0*/  BRA `(.L_x_102) ;  /* 0xffffffc000347947 */ /* 0x000fea000383ffff */
.L_x_111:
[----:B---3--:R3:W4:Y:S02]  /*a1d0*/  SYNCS.PHASECHK.TRANS64.TRYWAIT P0, [R112+URZ+0x40], R3 ;  /* 0x00004003700075a7 */ /* 0x00872400080011ff */
[----:B----4-:R-:W-:Y:S05]  /*a1e0*/  @!P0 NANOSLEEP.SYNCS 0x989680 ;  /* 0x009896800000895d */ /* 0x010fea0003900000 */
[----:B------:R-:W4:Y:S02]  /*a1f0*/  @!P0 SYNCS.PHASECHK.TRANS64 P0, [R112+URZ+0x40], R3 ;  /* 0x00004003700085a7 */ /* 0x000f2400080010ff */
[----:B----4-:R-:W-:Y:S05]  /*a200*/  @!P0 BRA `(.L_x_111) ;  /* 0xfffffffc00f08947 */ /* 0x010fea000383ffff */
[----:B------:R-:W-:Y:S05]  /*a210*/  BRA `(.L_x_110) ;  /* 0xffffffcc00287947 */ /* 0x000fea000383ffff */
.L_x_119:
[----:B---3--:R3:W4:Y:S02]  /*a220*/  SYNCS.PHASECHK.TRANS64.TRYWAIT P0, [R112+URZ+0x40], R5 ;  /* 0x00004005700075a7 */ /* 0x00872400080011ff */
[----:B----4-:R-:W-:Y:S05]  /*a230*/  @!P0 NANOSLEEP.SYNCS 0x989680 ;  /* 0x009896800000895d */ /* 0x010fea0003900000 */
[----:B------:R-:W4:Y:S02]  /*a240*/  @!P0 SYNCS.PHASECHK.TRANS64 P0, [R112+URZ+0x40], R5 ;  /* 0x00004005700085a7 */ /* 0x000f2400080010ff */
[----:B----4-:R-:W-:Y:S05]  /*a250*/  @!P0 BRA `(.L_x_119) ;  /* 0xfffffffc00f08947 */ /* 0x010fea000383ffff */
[----:B------:R-:W-:Y:S05]  /*a260*/  BRA `(.L_x_118) ;  /* 0xffffffd800687947 */ /* 0x000fea000383ffff */
.L_x_127:
[----:B---3--:R3:W4:Y:S02]  /*a270*/  SYNCS.PHASECHK.TRANS64.TRYWAIT P0, [R102+URZ+0x40], R3 ;  /* 0x00004003660075a7 */ /* 0x00872400080011ff */
[----:B----4-:R-:W-:Y:S05]  /*a280*/  @!P0 NANOSLEEP.SYNCS 0x989680 ;  /* 0x009896800000895d */ /* 0x010fea0003900000 */
[----:B------:R-:W4:Y:S02]  /*a290*/  @!P0 SYNCS.PHASECHK.TRANS64 P0, [R102+URZ+0x40], R3 ;  /* 0x00004003660085a7 */ /* 0x000f2400080010ff */
[----:B----4-:R-:W-:Y:S05]  /*a2a0*/  @!P0 BRA `(.L_x_127) ;  /* 0xfffffffc00f08947 */ /* 0x010fea000383ffff */
[----:B------:R-:W-:Y:S05]  /*a2b0*/  BRA `(.L_x_126) ;  /* 0xffffffe400b47947 */ /* 0x000fea000383ffff */
        .weak           $__internal_0_$__cuda_sm10x_tcgen05_guardrail_trap_col_being_dealloced_not_returned_by_alloc
        .type           $__internal_0_$__cuda_sm10x_tcgen05_guardrail_trap_col_being_dealloced_not_returned_by_alloc,@function
        .size           $__internal_0_$__cuda_sm10x_tcgen05_guardrail_trap_col_being_dealloced_not_returned_by_alloc,($__internal_1_$__cuda_sm10x_tcgen05_guardrail_trap_phase_invalid_during_alloc - $__internal_0_$__cuda_sm10x_tcgen05_guardrail_trap_col_being_dealloced_not_returned_by_alloc)
$__internal_0_$__cuda_sm10x_tcgen05_guardrail_trap_col_being_dealloced_not_returned_by_alloc:
[----:B------:R-:W-:Y:S05]  /*a2c0*/  BPT.TRAP 0x1 ;  /* 0x000000040000795c */ /* 0x000fea0000300000 */
[----:B------:R-:W-:-:S04]  /*a2d0*/  HFMA2 R3, -RZ, RZ, 0, 0 ;  /* 0x00000000ff037431 */ /* 0x000fc800000001ff */
[----:B------:R-:W-:Y:S05]  /*a2e0*/  RET.REL.NODEC R2 `(_ZN7cutlass13device_kernelINS_4gemm6kernel13GemmUniversalIN4cute5tupleIJiiiiEEENS1_10collective13CollectiveMmaINS1_35MainloopSm100TmaUmmaWarpSpecializedILi4ELi2ELi4ENS5_IJNS4_1CILi2EEESB_NSA_ILi1EEEEEEEENS5_IJNSA_ILi64EEENSA_ILi256EEENSA_ILi32EEEEEENS_12float_e5m2_tENS5_IJlSC_lEEESJ_SK_NS4_8TiledMMAINS4_8MMA_AtomIJNS4_10MMA_TraitsINS4_19SM100_MMA_F8F6F4_SSEJSJ_SJ_fSF_SG_NS4_17integral_constantINS4_4UMMA5MajorELSR_0EEESS_NSP_INSQ_7ScaleInELST_0EEESU_EEEEEENS4_6LayoutINS5_IJSC_SC_SC_EEENS5_IJNSA_ILi0EEESZ_SZ_EEEEENS5_IJNS4_10UnderscoreES12_S12_EEEEENS4_23SM90_TMA_LOAD_MULTICASTENS4_14ComposedLayoutINS4_7SwizzleILi1ELi4ELi3EEENS4_18smem_ptr_flag_bitsILi8EEENSX_INS5_IJNSA_ILi8EEESH_EEENS5_IJSH_SC_EEEEEEEvNS4_8identityES15_S1F_vS1G_EENS_8epilogue10collective18CollectiveEpilogueINS1I_23Sm100TmaWarpSpecializedILi4ELi2ELi32ELb0ELb0EEEJSI_NS5_IJNSX_ISF_SC_EES1N_EEESJ_SK_SJ_SK_NS1I_6fusion15FusionCallbacksIS1M_NS1P_17LinearCombinationISJ_fSJ_fLNS_15FloatRoundStyleE2EEESI_S1O_JEEENS4_5SM1004TMEM4LOAD26SM100_TMEM_LOAD_16dp32b32xENS4_13SM90_TMA_LOADENS16_INS17_ILi2ELi4ELi3EEES1A_NSX_INS5_IJS1B_SF_EEENS5_IJSF_SC_EEEEEEENS4_39AutoVectorizingCopyWithAssumedAlignmentILi128EEENS4_14SM90_TMA_STOREES24_S26_S26_EEEvvEEEEvNT_6ParamsE) ;  /* 0xffffff5c02447950 */ /* 0x000fea0003c3ffff */
        .weak           $__internal_1_$__cuda_sm10x_tcgen05_guardrail_trap_phase_invalid_during_alloc
        .type           $__internal_1_$__cuda_sm10x_tcgen05_guardrail_trap_phase_invalid_during_alloc,@function
        .size           $__internal_1_$__cuda_sm10x_tcgen05_guardrail_trap_phase_invalid_during_alloc,($__internal_2_$__cuda_sm10x_tcgen05_guardrail_trap_unallocated_columns_being_dealloced - $__internal_1_$__cuda_sm10x_tcgen05_guardrail_trap_phase_invalid_during_alloc)
$__internal_1_$__cuda_sm10x_tcgen05_guardrail_trap_phase_invalid_during_alloc:
[----:B------:R-:W-:Y:S05]  /*a2f0*/  BPT.TRAP 0x1 ;  /* 0x000000040000795c */ /* 0x000fea0000300000 */
[----:B------:R-:W-:-:S04]  /*a300*/  MOV R5, 0x0 ;  /* 0x0000000000057802 */ /* 0x000fc80000000f00 */
[----:B------:R-:W-:Y:S05]  /*a310*/  RET.REL.NODEC R4 `(_ZN7cutlass13device_kernelINS_4gemm6kernel13GemmUniversalIN4cute5tupleIJiiiiEEENS1_10collective13CollectiveMmaINS1_35MainloopSm100TmaUmmaWarpSpecializedILi4ELi2ELi4ENS5_IJNS4_1CILi2EEESB_NSA_ILi1EEEEEEEENS5_IJNSA_ILi64EEENSA_ILi256EEENSA_ILi32EEEEEENS_12float_e5m2_tENS5_IJlSC_lEEESJ_SK_NS4_8TiledMMAINS4_8MMA_AtomIJNS4_10MMA_TraitsINS4_19SM100_MMA_F8F6F4_SSEJSJ_SJ_fSF_SG_NS4_17integral_constantINS4_4UMMA5MajorELSR_0EEESS_NSP_INSQ_7ScaleInELST_0EEESU_EEEEEENS4_6LayoutINS5_IJSC_SC_SC_EEENS5_IJNSA_ILi0EEESZ_SZ_EEEEENS5_IJNS4_10UnderscoreES12_S12_EEEEENS4_23SM90_TMA_LOAD_MULTICASTENS4_14ComposedLayoutINS4_7SwizzleILi1ELi4ELi3EEENS4_18smem_ptr_flag_bitsILi8EEENSX_INS5_IJNSA_ILi8EEESH_EEENS5_IJSH_SC_EEEEEEEvNS4_8identityES15_S1F_vS1G_EENS_8epilogue10collective18CollectiveEpilogueINS1I_23Sm100TmaWarpSpecializedILi4ELi2ELi32ELb0ELb0EEEJSI_NS5_IJNSX_ISF_SC_EES1N_EEESJ_SK_SJ_SK_NS1I_6fusion15FusionCallbacksIS1M_NS1P_17LinearCombinationISJ_fSJ_fLNS_15FloatRoundStyleE2EEESI_S1O_JEEENS4_5SM1004TMEM4LOAD26SM100_TMEM_LOAD_16dp32b32xENS4_13SM90_TMA_LOADENS16_INS17_ILi2ELi4ELi3EEES1A_NSX_INS5_IJS1B_SF_EEENS5_IJSF_SC_EEEEEEENS4_39AutoVectorizingCopyWithAssumedAlignmentILi128EEENS4_14SM90_TMA_STOREES24_S26_S26_EEEvvEEEEvNT_6ParamsE) ;  /* 0xffffff5c04387950 */ /* 0x000fea0003c3ffff */
        .weak           $__internal_2_$__cuda_sm10x_tcgen05_guardrail_trap_unallocated_columns_being_dealloced
        .type           $__internal_2_$__cuda_sm10x_tcgen05_guardrail_trap_unallocated_columns_being_dealloced,@function
        .size           $__internal_2_$__cuda_sm10x_tcgen05_guardrail_trap_unallocated_columns_being_dealloced,(.L_x_177 - $__internal_2_$__cuda_sm10x_tcgen05_guardrail_trap_unallocated_columns_being_dealloced)
$__internal_2_$__cuda_sm10x_tcgen05_guardrail_trap_unallocated_columns_being_dealloced:
[----:B------:R-:W-:Y:S05]  /*a320*/  BPT.TRAP 0x1 ;  /* 0x000000040000795c */ /* 0x000fea0000300000 */
[----:B------:R-:W-:-:S04]  /*a330*/  HFMA2 R3, -RZ, RZ, 0, 0 ;  /* 0x00000000ff037431 */ /* 0x000fc800000001ff */
[----:B------:R-:W-:Y:S05]  /*a340*/  RET.REL.NODEC R2 `(_ZN7cutlass13device_kernelINS_4gemm6kernel13GemmUniversalIN4cute5tupleIJiiiiEEENS1_10collective13CollectiveMmaINS1_35MainloopSm100TmaUmmaWarpSpecializedILi4ELi2ELi4ENS5_IJNS4_1CILi2EEESB_NSA_ILi1EEEEEEEENS5_IJNSA_ILi64EEENSA_ILi256EEENSA_ILi32EEEEEENS_12float_e5m2_tENS5_IJlSC_lEEESJ_SK_NS4_8TiledMMAINS4_8MMA_AtomIJNS4_10MMA_TraitsINS4_19SM100_MMA_F8F6F4_SSEJSJ_SJ_fSF_SG_NS4_17integral_constantINS4_4UMMA5MajorELSR_0EEESS_NSP_INSQ_7ScaleInELST_0EEESU_EEEEEENS4_6LayoutINS5_IJSC_SC_SC_EEENS5_IJNSA_ILi0EEESZ_SZ_EEEEENS5_IJNS4_10UnderscoreES12_S12_EEEEENS4_23SM90_TMA_LOAD_MULTICASTENS4_14ComposedLayoutINS4_7SwizzleILi1ELi4ELi3EEENS4_18smem_ptr_flag_bitsILi8EEENSX_INS5_IJNSA_ILi8EEESH_EEENS5_IJSH_SC_EEEEEEEvNS4_8identityES15_S1F_vS1G_EENS_8epilogue10collective18CollectiveEpilogueINS1I_23Sm100TmaWarpSpecializedILi4ELi2ELi32ELb0ELb0EEEJSI_NS5_IJNSX_ISF_SC_EES1N_EEESJ_SK_SJ_SK_NS1I_6fusion15FusionCallbacksIS1M_NS1P_17LinearCombinationISJ_fSJ_fLNS_15FloatRoundStyleE2EEESI_S1O_JEEENS4_5SM1004TMEM4LOAD26SM100_TMEM_LOAD_16dp32b32xENS4_13SM90_TMA_LOADENS16_INS17_ILi2ELi4ELi3EEES1A_NSX_INS5_IJS1B_SF_EEENS5_IJSF_SC_EEEEEEENS4_39AutoVectorizingCopyWithAssumedAlignmentILi128EEENS4_14SM90_TMA_STOREES24_S26_S26_EEEvvEEEEvNT_6ParamsE) ;  /* 0xffffff5c022c7950 */ /* 0x000fea0003c3ffff */
.L_x_176:
[----:B------:R-:W-:-:S00]  /*a350*/  BRA `(.L_x_176) ;  /* 0xfffffffc00fc7947 */ /* 0x000fc0000383ffff */
[----:B------:R-:W-:-:S00]  /*a360*/  NOP ;  /* 0x0000000000007918 */ /* 0x000fc00000000000 */
        /* <DEDUP_REMOVED lines=9> */
.L_x_177:


//--------------------- .nv.global.init           --------------------------
	.section	.nv.global.init,"aw",@progbits
.nv.global.init:
	.type		$str$27,@object
	.size		$str$27,($str$28 - $str$27)
$str$27:
        /*0000*/ 	.byte	0x28, 0x61, 0x64, 0x64, 0x72, 0x65, 0x73, 0x73, 0x20, 0x26, 0x20, 0x6d, 0x61, 0x73, 0x6b, 0x29
        /*0010*/ 	.byte	0x20, 0x3d, 0x3d, 0x20, 0x30, 0x00
	.type		$str$28,@object
	.size		$str$28,($str$26 - $str$28)
$str$28:
        /*0016*/ 	.byte	0x2f, 0x74, 0x6d, 0x70, 0x2f, 0x63, 0x75, 0x74, 0x6c, 0x61, 0x73, 0x73, 0x5f, 0x73, 0x77, 0x65
        /*0026*/ 	.byte	0x65, 0x70, 0x5f, 0x73, 0x72, 0x63, 0x2f, 0x69, 0x6e, 0x63, 0x6c, 0x75, 0x64, 0x65, 0x2f, 0x63
        /*0036*/ 	.byte	0x75, 0x74, 0x65, 0x2f, 0x70, 0x6f, 0x69, 0x6e, 0x74, 0x65, 0x72, 0x5f, 0x66, 0x6c, 0x61, 0x67
        /*0046*/ 	.byte	0x67, 0x65, 0x64, 0x2e, 0x68, 0x70, 0x70, 0x00
	.type		$str$26,@object
	.size		$str$26,($str$25 - $str$26)
$str$26:
        /*004e*/ 	.byte	0x2f, 0x74, 0x6d, 0x70, 0x2f, 0x63, 0x75, 0x74, 0x6c, 0x61, 0x73, 0x73, 0x5f, 0x73, 0x77, 0x65
        /*005e*/ 	.byte	0x65, 0x70, 0x5f, 0x73, 0x72, 0x63, 0x2f, 0x69, 0x6e, 0x63, 0x6c, 0x75, 0x64, 0x65, 0x2f, 0x63
        /*006e*/ 	.byte	0x75, 0x74, 0x65, 0x2f, 0x61, 0x74, 0x6f, 0x6d, 0x2f, 0x63, 0x6f, 0x70, 0x79, 0x5f, 0x74, 0x72
        /*007e*/ 	.byte	0x61, 0x69, 0x74, 0x73, 0x5f, 0x73, 0x6d, 0x31, 0x30, 0x30, 0x2e, 0x68, 0x70, 0x70, 0x00
	.type		$str$25,@object
	.size		$str$25,(__unnamed_1 - $str$25)
$str$25:
        /*008d*/ 	.byte	0x28, 0x28, 0x75, 0x69, 0x6e, 0x74, 0x33, 0x32, 0x5f, 0x74, 0x28, 0x74, 0x68, 0x72, 0x65, 0x61
        /*009d*/ 	.byte	0x64, 0x49, 0x64, 0x78, 0x2e, 0x78, 0x29, 0x20, 0x2f, 0x20, 0x33, 0x32, 0x29, 0x20, 0x25, 0x20
        /*00ad*/ 	.byte	0x34, 0x29, 0x20, 0x3d, 0x3d, 0x20, 0x28, 0x28, 0x28, 0x74, 0x6d, 0x65, 0x6d, 0x5f, 0x61, 0x64
        /*00bd*/ 	.byte	0x64, 0x72, 0x20, 0x3e, 0x3e, 0x20, 0x31, 0x36, 0x29, 0x20, 0x2f, 0x20, 0x33, 0x32, 0x29, 0x20
        /*00cd*/ 	.byte	0x25, 0x20, 0x34, 0x29, 0x00
	.type		__unnamed_1,@object
	.size		__unnamed_1,(__unnamed_2 - __unnamed_1)
__unnamed_1:
        /*00d2*/ 	.byte	0x61, 0x75, 0x74, 0x6f, 0x20, 0x63, 0x75, 0x74, 0x65, 0x3a, 0x3a, 0x61, 0x73, 0x5f, 0x70, 0x6f
        /* <DEDUP_REMOVED lines=24> */
        /*0262*/ 	.byte	0x3c, 0x34, 0x30, 0x39, 0x36, 0x3e, 0x3e, 0x3e, 0x3e, 0x5d, 0x00
	.type		__unnamed_2,@object
	.size		__unnamed_2,(__unnamed_3 - __unnamed_2)
__unnamed_2:
        /* <DEDUP_REMOVED lines=26> */
	.type		__unnamed_3,@object
	.size		__unnamed_3,(.L_3 - __unnamed_3)
__unnamed_3:
        /* <DEDUP_REMOVED lines=40> */
        /*0688*/ 	.byte	0x74, 0x65, 0x3a, 0x3a, 0x43, 0x3c, 0x30, 0x3e, 0x3e, 0x3e, 0x3e, 0x5d, 0x00
.L_3:


//--------------------- .nv.shared._ZN7cutlass13device_kernelINS_4gemm6kernel13GemmUniversalIN4cute5tupleIJiiiiEEENS1_10collective13CollectiveMmaINS1_35MainloopSm100TmaUmmaWarpSpecializedILi4ELi2ELi4ENS5_IJNS4_1CILi2EEESB_NSA_ILi1EEEEEEEENS5_IJNSA_ILi64EEENSA_ILi256EEENSA_ILi32EEEEEENS_12float_e5m2_tENS5_IJlSC_lEEESJ_SK_NS4_8TiledMMAINS4_8MMA_AtomIJNS4_10MMA_TraitsINS4_19SM100_MMA_F8F6F4_SSEJSJ_SJ_fSF_SG_NS4_17integral_constantINS4_4UMMA5MajorELSR_0EEESS_NSP_INSQ_7ScaleInELST_0EEESU_EEEEEENS4_6LayoutINS5_IJSC_SC_SC_EEENS5_IJNSA_ILi0EEESZ_SZ_EEEEENS5_IJNS4_10UnderscoreES12_S12_EEEEENS4_23SM90_TMA_LOAD_MULTICASTENS4_14ComposedLayoutINS4_7SwizzleILi1ELi4ELi3EEENS4_18smem_ptr_flag_bitsILi8EEENSX_INS5_IJNSA_ILi8EEESH_EEENS5_IJSH_SC_EEEEEEEvNS4_8identityES15_S1F_vS1G_EENS_8epilogue10collective18CollectiveEpilogueINS1I_23Sm100TmaWarpSpecializedILi4ELi2ELi32ELb0ELb0EEEJSI_NS5_IJNSX_ISF_SC_EES1N_EEESJ_SK_SJ_SK_NS1I_6fusion15FusionCallbacksIS1M_NS1P_17LinearCombinationISJ_fSJ_fLNS_15FloatRoundStyleE2EEESI_S1O_JEEENS4_5SM1004TMEM4LOAD26SM100_TMEM_LOAD_16dp32b32xENS4_13SM90_TMA_LOADENS16_INS17_ILi2ELi4ELi3EEES1A_NSX_INS5_IJS1B_SF_EEENS5_IJSF_SC_EEEEEEENS4_39AutoVectorizingCopyWithAssumedAlignmentILi128EEENS4_14SM90_TMA_STOREES24_S26_S26_EEEvvEEEEvNT_6ParamsE --------------------------
	.section	.nv.shared._ZN7cutlass13device_kernelINS_4gemm6kernel13GemmUniversalIN4cute5tupleIJiiiiEEENS1_10collective13CollectiveMmaINS1_35MainloopSm100TmaUmmaWarpSpecializedILi4ELi2ELi4ENS5_IJNS4_1CILi2EEESB_NSA_ILi1EEEEEEEENS5_IJNSA_ILi64EEENSA_ILi256EEENSA_ILi32EEEEEENS_12float_e5m2_tENS5_IJlSC_lEEESJ_SK_NS4_8TiledMMAINS4_8MMA_AtomIJNS4_10MMA_TraitsINS4_19SM100_MMA_F8F6F4_SSEJSJ_SJ_fSF_SG_NS4_17integral_constantINS4_4UMMA5MajorELSR_0EEESS_NSP_INSQ_7ScaleInELST_0EEESU_EEEEEENS4_6LayoutINS5_IJSC_SC_SC_EEENS5_IJNSA_ILi0EEESZ_SZ_EEEEENS5_IJNS4_10UnderscoreES12_S12_EEEEENS4_23SM90_TMA_LOAD_MULTICASTENS4_14ComposedLayoutINS4_7SwizzleILi1ELi4ELi3EEENS4_18smem_ptr_flag_bitsILi8EEENSX_INS5_IJNSA_ILi8EEESH_EEENS5_IJSH_SC_EEEEEEEvNS4_8identityES15_S1F_vS1G_EENS_8epilogue10collective18CollectiveEpilogueINS1I_23Sm100TmaWarpSpecializedILi4ELi2ELi32ELb0ELb0EEEJSI_NS5_IJNSX_ISF_SC_EES1N_EEESJ_SK_SJ_SK_NS1I_6fusion15FusionCallbacksIS1M_NS1P_17LinearCombinationISJ_fSJ_fLNS_15FloatRoundStyleE2EEESI_S1O_JEEENS4_5SM1004TMEM4LOAD26SM100_TMEM_LOAD_16dp32b32xENS4_13SM90_TMA_LOADENS16_INS17_ILi2ELi4ELi3EEES1A_NSX_INS5_IJS1B_SF_EEENS5_IJSF_SC_EEEEEEENS4_39AutoVectorizingCopyWithAssumedAlignmentILi128EEENS4_14SM90_TMA_STOREES24_S26_S26_EEEvvEEEEvNT_6ParamsE,"aw",@nobits
	.sectionflags	@""
	.align	16
	.zero		1024


//--------------------- .nv.shared.reserved.0     --------------------------
	.section	.nv.shared.reserved.0,"aw",@nobits
	.weak		__nv_reservedSMEM_offset_0_alias
	.size		__nv_reservedSMEM_offset_0_alias, 0, 64
	.other		__nv_reservedSMEM_offset_0_alias,@"STO_CUDA_RESERVED_SHARED STV_DEFAULT"
__nv_reservedSMEM_offset_0_alias:
	.zero		0
.nv.shared.reserved.0:
	.zero		64
	.weak		__nv_reservedSMEM_tcgen05_partition
	.type		__nv_reservedSMEM_tcgen05_partition,@object
	.size		__nv_reservedSMEM_tcgen05_partition,(.L_0 - __nv_reservedSMEM_tcgen05_partition)
__nv_reservedSMEM_tcgen05_partition:
	.zero		32
.L_0:


//--------------------- .nv.global                --------------------------
	.section	.nv.global,"aw",@nobits
.nv.global:
	.type		_ZN39_INTERNAL_d5730077_4_k_cu_f7afed70_91674cute1_E,@object
	.size		_ZN39_INTERNAL_d5730077_4_k_cu_f7afed70_91674cute1_E,(_ZN39_INTERNAL_d5730077_4_k_cu_f7afed70_91674cuda3std3__45__cpo6cbeginE - _ZN39_INTERNAL_d5730077_4_k_cu_f7afed70_91674cute1_E)
_ZN39_INTERNAL_d5730077_4_k_cu_f7afed70_91674cute1_E:
	.zero		1
	.type		_ZN39_INTERNAL_d5730077_4_k_cu_f7afed70_91674cuda3std3__45__cpo6cbeginE,@object
	.size		_ZN39_INTERNAL_d5730077_4_k_cu_f7afed70_91674cuda3std3__45__cpo6cbeginE,(_ZN39_INTERNAL_d5730077_4_k_cu_f7afed70_91674cuda3std3__48in_placeE - _ZN39_INTERNAL_d5730077_4_k_cu_f7afed70_91674cuda3std3__45__cpo6cbeginE)
_ZN39_INTERNAL_d5730077_4_k_cu_f7afed70_91674cuda3std3__45__cpo6cbeginE:
	.zero		1
	.type		_ZN39_INTERNAL_d5730077_4_k_cu_f7afed70_91674cuda3std3__48in_placeE,@object
	.size		_ZN39_INTERNAL_d5730077_4_k_cu_f7afed70_91674cuda3std3__48in_placeE,(_ZN39_INTERNAL_d5730077_4_k_cu_f7afed70_91674cuda3std6ranges3__45__cpo9iter_moveE - _ZN39_INTERNAL_d5730077_4_k_cu_f7afed70_91674cuda3std3__48in_placeE)
_ZN39_INTERNAL_d5730077_4_k_cu_f7afed70_91674cuda3std3__48in_placeE:
	.zero		1
	.type		_ZN39_INTERNAL_d5730077_4_k_cu_f7afed70_91674cuda3std6ranges3__45__cpo9iter_moveE,@object
	.size		_ZN39_INTERNAL_d5730077_4_k_cu_f7afed70_91674cuda3std6ranges3__45__cpo9iter_moveE,(_ZN39_INTERNAL_d5730077_4_k_cu_f7afed70_91674cuda3std3__45__cpo5beginE - _ZN39_INTERNAL_d5730077_4_k_cu_f7afed70_91674cuda3std6ranges3__45__cpo9iter_moveE)
_ZN39_INTERNAL_d5730077_4_k_cu_f7afed70_91674cuda3std6ranges3__45__cpo9iter_moveE:
	.zero		1
	.type		_ZN39_INTERNAL_d5730077_4_k_cu_f7afed70_91674cuda3std3__45__cpo5beginE,@object
	.size		_ZN39_INTERNAL_d5730077_4_k_cu_f7afed70_91674cuda3std3__45__cpo5beginE,(_ZN39_INTERNAL_d5730077_4_k_cu_f7afed70_91674cuda3std3__441_GLOBAL__N__d5730077_4_k_cu_f7afed70_91676ignoreE - _ZN39_INTERNAL_d5730077_4_k_cu_f7afed70_91674cuda3std3__45__cpo5beginE)
_ZN39_INTERNAL_d5730077_4_k_cu_f7afed70_91674cuda3std3__45__cpo5beginE:
	.zero		1
	.type		_ZN39_INTERNAL_d5730077_4_k_cu_f7afed70_91674cuda3std3__441_GLOBAL__N__d5730077_4_k_cu_f7afed70_91676ignoreE,@object
	.size		_ZN39_INTERNAL_d5730077_4_k_cu_f7afed70_91674cuda3std3__441_GLOBAL__N__d5730077_4_k_cu_f7afed70_91676ignoreE,(_ZN39_INTERNAL_d5730077_4_k_cu_f7afed70_91674cute7productE - _ZN39_INTERNAL_d5730077_4_k_cu_f7afed70_91674cuda3std3__441_GLOBAL__N__d5730077_4_k_cu_f7afed70_91676ignoreE)
_ZN39_INTERNAL_d5730077_4_k_cu_f7afed70_91674cuda3std3__441_GLOBAL__N__d5730077_4_k_cu_f7afed70_91676ignoreE:
	.zero		1
	.type		_ZN39_INTERNAL_d5730077_4_k_cu_f7afed70_91674cute7productE,@object
	.size		_ZN39_INTERNAL_d5730077_4_k_cu_f7afed70_91674cute7productE,(_ZN39_INTERNAL_d5730077_4_k_cu_f7afed70_91674cuda3std3__45__cpo3endE - _ZN39_INTERNAL_d5730077_4_k_cu_f7afed70_91674cute7productE)
_ZN39_INTERNAL_d5730077_4_k_cu_f7afed70_91674cute7productE:
	.zero		1
	.type		_ZN39_INTERNAL_d5730077_4_k_cu_f7afed70_91674cuda3std3__45__cpo3endE,@object
	.size		_ZN39_INTERNAL_d5730077_4_k_cu_f7afed70_91674cuda3std3__45__cpo3endE,(_ZN39_INTERNAL_d5730077_4_k_cu_f7afed70_91674cuda3std3__419piecewise_constructE - _ZN39_INTERNAL_d5730077_4_k_cu_f7afed70_91674cuda3std3__45__cpo3endE)
_ZN39_INTERNAL_d5730077_4_k_cu_f7afed70_91674cuda3std3__45__cpo3endE:
	.zero		1
	.type		_ZN39_INTERNAL_d5730077_4_k_cu_f7afed70_91674cuda3std3__419piecewise_constructE,@object
	.size		_ZN39_INTERNAL_d5730077_4_k_cu_f7afed70_91674cuda3std3__419piecewise_constructE,(_ZN39_INTERNAL_d5730077_4_k_cu_f7afed70_91674cuda3std3__45__cpo4cendE - _ZN39_INTERNAL_d5730077_4_k_cu_f7afed70_91674cuda3std3__419piecewise_constructE)
_ZN39_INTERNAL_d5730077_4_k_cu_f7afed70_91674cuda3std3__419piecewise_constructE:
	.zero		1
	.type		_ZN39_INTERNAL_d5730077_4_k_cu_f7afed70_91674cuda3std3__45__cpo4cendE,@object
	.size		_ZN39_INTERNAL_d5730077_4_k_cu_f7afed70_91674cuda3std3__45__cpo4cendE,(_ZN39_INTERNAL_d5730077_4_k_cu_f7afed70_91674cuda3std6ranges3__45__cpo4swapE - _ZN39_INTERNAL_d5730077_4_k_cu_f7afed70_91674cuda3std3__45__cpo4cendE)
_ZN39_INTERNAL_d5730077_4_k_cu_f7afed70_91674cuda3std3__45__cpo4cendE:
	.zero		1
	.type		_ZN39_INTERNAL_d5730077_4_k_cu_f7afed70_91674cuda3std6ranges3__45__cpo4swapE,@object
	.size		_ZN39_INTERNAL_d5730077_4_k_cu_f7afed70_91674cuda3std6ranges3__45__cpo4swapE,(.L_11 - _ZN39_INTERNAL_d5730077_4_k_cu_f7afed70_91674cuda3std6ranges3__45__cpo4swapE)
_ZN39_INTERNAL_d5730077_4_k_cu_f7afed70_91674cuda3std6ranges3__45__cpo4swapE:
	.zero		1
.L_11:


//--------------------- .nv.constant0._ZN7cutlass13device_kernelINS_4gemm6kernel13GemmUniversalIN4cute5tupleIJiiiiEEENS1_10collective13CollectiveMmaINS1_35MainloopSm100TmaUmmaWarpSpecializedILi4ELi2ELi4ENS5_IJNS4_1CILi2EEESB_NSA_ILi1EEEEEEEENS5_IJNSA_ILi64EEENSA_ILi256EEENSA_ILi32EEEEEENS_12float_e5m2_tENS5_IJlSC_lEEESJ_SK_NS4_8TiledMMAINS4_8MMA_AtomIJNS4_10MMA_TraitsINS4_19SM100_MMA_F8F6F4_SSEJSJ_SJ_fSF_SG_NS4_17integral_constantINS4_4UMMA5MajorELSR_0EEESS_NSP_INSQ_7ScaleInELST_0EEESU_EEEEEENS4_6LayoutINS5_IJSC_SC_SC_EEENS5_IJNSA_ILi0EEESZ_SZ_EEEEENS5_IJNS4_10UnderscoreES12_S12_EEEEENS4_23SM90_TMA_LOAD_MULTICASTENS4_14ComposedLayoutINS4_7SwizzleILi1ELi4ELi3EEENS4_18smem_ptr_flag_bitsILi8EEENSX_INS5_IJNSA_ILi8EEESH_EEENS5_IJSH_SC_EEEEEEEvNS4_8identityES15_S1F_vS1G_EENS_8epilogue10collective18CollectiveEpilogueINS1I_23Sm100TmaWarpSpecializedILi4ELi2ELi32ELb0ELb0EEEJSI_NS5_IJNSX_ISF_SC_EES1N_EEESJ_SK_SJ_SK_NS1I_6fusion15FusionCallbacksIS1M_NS1P_17LinearCombinationISJ_fSJ_fLNS_15FloatRoundStyleE2EEESI_S1O_JEEENS4_5SM1004TMEM4LOAD26SM100_TMEM_LOAD_16dp32b32xENS4_13SM90_TMA_LOADENS16_INS17_ILi2ELi4ELi3EEES1A_NSX_INS5_IJS1B_SF_EEENS5_IJSF_SC_EEEEEEENS4_39AutoVectorizingCopyWithAssumedAlignmentILi128EEENS4_14SM90_TMA_STOREES24_S26_S26_EEEvvEEEEvNT_6ParamsE --------------------------
	.section	.nv.constant0._ZN7cutlass13device_kernelINS_4gemm6kernel13GemmUniversalIN4cute5tupleIJiiiiEEENS1_10collective13CollectiveMmaINS1_35MainloopSm100TmaUmmaWarpSpecializedILi4ELi2ELi4ENS5_IJNS4_1CILi2EEESB_NSA_ILi1EEEEEEEENS5_IJNSA_ILi64EEENSA_ILi256EEENSA_ILi32EEEEEENS_12float_e5m2_tENS5_IJlSC_lEEESJ_SK_NS4_8TiledMMAINS4_8MMA_AtomIJNS4_10MMA_TraitsINS4_19SM100_MMA_F8F6F4_SSEJSJ_SJ_fSF_SG_NS4_17integral_constantINS4_4UMMA5MajorELSR_0EEESS_NSP_INSQ_7ScaleInELST_0EEESU_EEEEEENS4_6LayoutINS5_IJSC_SC_SC_EEENS5_IJNSA_ILi0EEESZ_SZ_EEEEENS5_IJNS4_10UnderscoreES12_S12_EEEEENS4_23SM90_TMA_LOAD_MULTICASTENS4_14ComposedLayoutINS4_7SwizzleILi1ELi4ELi3EEENS4_18smem_ptr_flag_bitsILi8EEENSX_INS5_IJNSA_ILi8EEESH_EEENS5_IJSH_SC_EEEEEEEvNS4_8identityES15_S1F_vS1G_EENS_8epilogue10collective18CollectiveEpilogueINS1I_23Sm100TmaWarpSpecializedILi4ELi2ELi32ELb0ELb0EEEJSI_NS5_IJNSX_ISF_SC_EES1N_EEESJ_SK_SJ_SK_NS1I_6fusion15FusionCallbacksIS1M_NS1P_17LinearCombinationISJ_fSJ_fLNS_15FloatRoundStyleE2EEESI_S1O_JEEENS4_5SM1004TMEM4LOAD26SM100_TMEM_LOAD_16dp32b32xENS4_13SM90_TMA_LOADENS16_INS17_ILi2ELi4ELi3EEES1A_NSX_INS5_IJS1B_SF_EEENS5_IJSF_SC_EEEEEEENS4_39AutoVectorizingCopyWithAssumedAlignmentILi128EEENS4_14SM90_TMA_STOREES24_S26_S26_EEEvvEEEEvNT_6ParamsE,"a",@progbits
	.sectionflags	@""
	.align	4
.nv.constant0._ZN7cutlass13device_kernelINS_4gemm6kernel13GemmUniversalIN4cute5tupleIJiiiiEEENS1_10collective13CollectiveMmaINS1_35MainloopSm100TmaUmmaWarpSpecializedILi4ELi2ELi4ENS5_IJNS4_1CILi2EEESB_NSA_ILi1EEEEEEEENS5_IJNSA_ILi64EEENSA_ILi256EEENSA_ILi32EEEEEENS_12float_e5m2_tENS5_IJlSC_lEEESJ_SK_NS4_8TiledMMAINS4_8MMA_AtomIJNS4_10MMA_TraitsINS4_19SM100_MMA_F8F6F4_SSEJSJ_SJ_fSF_SG_NS4_17integral_constantINS4_4UMMA5MajorELSR_0EEESS_NSP_INSQ_7ScaleInELST_0EEESU_EEEEEENS4_6LayoutINS5_IJSC_SC_SC_EEENS5_IJNSA_ILi0EEESZ_SZ_EEEEENS5_IJNS4_10UnderscoreES12_S12_EEEEENS4_23SM90_TMA_LOAD_MULTICASTENS4_14ComposedLayoutINS4_7SwizzleILi1ELi4ELi3EEENS4_18smem_ptr_flag_bitsILi8EEENSX_INS5_IJNSA_ILi8EEESH_EEENS5_IJSH_SC_EEEEEEEvNS4_8identityES15_S1F_vS1G_EENS_8epilogue10collective18CollectiveEpilogueINS1I_23Sm100TmaWarpSpecializedILi4ELi2ELi32ELb0ELb0EEEJSI_NS5_IJNSX_ISF_SC_EES1N_EEESJ_SK_SJ_SK_NS1I_6fusion15FusionCallbacksIS1M_NS1P_17LinearCombinationISJ_fSJ_fLNS_15FloatRoundStyleE2EEESI_S1O_JEEENS4_5SM1004TMEM4LOAD26SM100_TMEM_LOAD_16dp32b32xENS4_13SM90_TMA_LOADENS16_INS17_ILi2ELi4ELi3EEES1A_NSX_INS5_IJS1B_SF_EEENS5_IJSF_SC_EEEEEEENS4_39AutoVectorizingCopyWithAssumedAlignmentILi128EEENS4_14SM90_TMA_STOREES24_S26_S26_EEEvvEEEEvNT_6ParamsE:
	.zero		2944


//--------------------- SYMBOLS --------------------------

	.type		.nv.reservedSmem.offset0,@object
	.size		.nv.reservedSmem.offset0,0x4
	.type		.nv.reservedSmem.cap,@object
	.size		.nv.reservedSmem.cap,0x4
	.type		__assertfail,@function
